	.target	sm_80

	.elftype	@"ET_EXEC"


//--------------------- .note.nv.tkinfo           --------------------------
	.section	.note.nv.tkinfo,"",@"SHT_NOTE"
	.sectionflags	@"SHF_NOTE_NV_TKINFO"
	.tkinfo
        /*0018*/ 	.word	0x00000002
        /*0030*/ 	.string	""
        /*0030*/ 	.string	"ptxas"
        /*0030*/ 	.string	"Cuda compilation tools, release 13.0, V13.0.88"
        /*0030*/ 	.string	"Build cuda_13.0.r13.0/compiler.36424714_0"
        /*0030*/ 	.string	"-v  -suppress-debug-info  -lineinfo  -arch sm_80 "



//--------------------- .note.nv.cuinfo           --------------------------
	.section	.note.nv.cuinfo,"",@"SHT_NOTE"
	.sectionflags	@"SHF_NOTE_NV_CUINFO"
        /*0018*/ 	.short	0x0002
        /*001a*/ 	.short	0x0050
        /*001c*/ 	.short	0x0082
	.zero		2


//--------------------- .nv.info                  --------------------------
	.section	.nv.info,"",@"SHT_CUDA_INFO"
	.align	4


	//----- nvinfo : EIATTR_REGCOUNT
	.align		4
        /*0000*/ 	.byte	0x04, 0x2f
        /*0002*/ 	.short	(.L_1 - .L_0)
	.align		4
.L_0:
        /*0004*/ 	.word	index@(matmul_kernel)
        /*0008*/ 	.word	0x000000ff


	//----- nvinfo : EIATTR_FRAME_SIZE
	.align		4
.L_1:
        /*000c*/ 	.byte	0x04, 0x11
        /*000e*/ 	.short	(.L_3 - .L_2)
	.align		4
.L_2:
        /*0010*/ 	.word	index@(matmul_kernel)
        /*0014*/ 	.word	0x000000c8


	//----- nvinfo : EIATTR_MIN_STACK_SIZE
	.align		4
.L_3:
        /*0018*/ 	.byte	0x04, 0x12
        /*001a*/ 	.short	(.L_5 - .L_4)
	.align		4
.L_4:
        /*001c*/ 	.word	index@(matmul_kernel)
        /*0020*/ 	.word	0x000000c8
.L_5:


//--------------------- .nv.info.matmul_kernel    --------------------------
	.section	.nv.info.matmul_kernel,"",@"SHT_CUDA_INFO"
	.sectionflags	@""
	.align	4


	//----- nvinfo : EIATTR_CUDA_API_VERSION
	.align		4
        /*0000*/ 	.byte	0x04, 0x37
        /*0002*/ 	.short	(.L_7 - .L_6)
.L_6:
        /*0004*/ 	.word	0x00000082


	//----- nvinfo : EIATTR_SW2861232_WAR
	.align		4
.L_7:
        /*0008*/ 	.byte	0x01, 0x35
	.zero		2


	//----- nvinfo : EIATTR_PARAM_CBANK
	.align		4
        /*000c*/ 	.byte	0x04, 0x0a
        /*000e*/ 	.short	(.L_9 - .L_8)
	.align		4
.L_8:
        /*0010*/ 	.word	index@(.nv.constant0.matmul_kernel)
        /*0014*/ 	.short	0x0160
        /*0016*/ 	.short	0x0050


	//----- nvinfo : EIATTR_CBANK_PARAM_SIZE
	.align		4
.L_9:
        /*0018*/ 	.byte	0x03, 0x19
        /*001a*/ 	.short	0x0050


	//----- nvinfo : EIATTR_KPARAM_INFO
	.align		4
        /*001c*/ 	.byte	0x04, 0x17
        /*001e*/ 	.short	(.L_11 - .L_10)
.L_10:
        /*0020*/ 	.word	0x00000000
        /*0024*/ 	.short	0x000d
        /*0026*/ 	.short	0x0048
        /*0028*/ 	.byte	0x00, 0xf4, 0x21, 0x00


	//----- nvinfo : EIATTR_KPARAM_INFO
	.align		4
.L_11:
        /*002c*/ 	.byte	0x04, 0x17
        /*002e*/ 	.short	(.L_13 - .L_12)
.L_12:
        /*0030*/ 	.word	0x00000000
        /*0034*/ 	.short	0x000c
        /*0036*/ 	.short	0x0040
        /*0038*/ 	.byte	0x00, 0xf4, 0x21, 0x00


	//----- nvinfo : EIATTR_KPARAM_INFO
	.align		4
.L_13:
        /*003c*/ 	.byte	0x04, 0x17
        /*003e*/ 	.short	(.L_15 - .L_14)
.L_14:
        /*0040*/ 	.word	0x00000000
        /*0044*/ 	.short	0x000b
        /*0046*/ 	.short	0x0038
        /*0048*/ 	.byte	0x00, 0xf0, 0x11, 0x00


	//----- nvinfo : EIATTR_KPARAM_INFO
	.align		4
.L_15:
        /*004c*/ 	.byte	0x04, 0x17
        /*004e*/ 	.short	(.L_17 - .L_16)
.L_16:
        /*0050*/ 	.word	0x00000000
        /*0054*/ 	.short	0x000a
        /*0056*/ 	.short	0x0034
        /*0058*/ 	.byte	0x00, 0xf0, 0x11, 0x00


	//----- nvinfo : EIATTR_KPARAM_INFO
	.align		4
.L_17:
        /*005c*/ 	.byte	0x04, 0x17
        /*005e*/ 	.short	(.L_19 - .L_18)
.L_18:
        /*0060*/ 	.word	0x00000000
        /*0064*/ 	.short	0x0009
        /*0066*/ 	.short	0x0030
        /*0068*/ 	.byte	0x00, 0xf0, 0x11, 0x00


	//----- nvinfo : EIATTR_KPARAM_INFO
	.align		4
.L_19:
        /*006c*/ 	.byte	0x04, 0x17
        /*006e*/ 	.short	(.L_21 - .L_20)
.L_20:
        /*0070*/ 	.word	0x00000000
        /*0074*/ 	.short	0x0008
        /*0076*/ 	.short	0x002c
        /*0078*/ 	.byte	0x00, 0xf0, 0x11, 0x00


	//----- nvinfo : EIATTR_KPARAM_INFO
	.align		4
.L_21:
        /*007c*/ 	.byte	0x04, 0x17
        /*007e*/ 	.short	(.L_23 - .L_22)
.L_22:
        /*0080*/ 	.word	0x00000000
        /*0084*/ 	.short	0x0007
        /*0086*/ 	.short	0x0028
        /*0088*/ 	.byte	0x00, 0xf0, 0x11, 0x00


	//----- nvinfo : EIATTR_KPARAM_INFO
	.align		4
.L_23:
        /*008c*/ 	.byte	0x04, 0x17
        /*008e*/ 	.short	(.L_25 - .L_24)
.L_24:
        /*0090*/ 	.word	0x00000000
        /*0094*/ 	.short	0x0006
        /*0096*/ 	.short	0x0024
        /*0098*/ 	.byte	0x00, 0xf0, 0x11, 0x00


	//----- nvinfo : EIATTR_KPARAM_INFO
	.align		4
.L_25:
        /*009c*/ 	.byte	0x04, 0x17
        /*009e*/ 	.short	(.L_27 - .L_26)
.L_26:
        /*00a0*/ 	.word	0x00000000
        /*00a4*/ 	.short	0x0005
        /*00a6*/ 	.short	0x0020
        /*00a8*/ 	.byte	0x00, 0xf0, 0x11, 0x00


	//----- nvinfo : EIATTR_KPARAM_INFO
	.align		4
.L_27:
        /*00ac*/ 	.byte	0x04, 0x17
        /*00ae*/ 	.short	(.L_29 - .L_28)
.L_28:
        /*00b0*/ 	.word	0x00000000
        /*00b4*/ 	.short	0x0004
        /*00b6*/ 	.short	0x001c
        /*00b8*/ 	.byte	0x00, 0xf0, 0x11, 0x00


	//----- nvinfo : EIATTR_KPARAM_INFO
	.align		4
.L_29:
        /*00bc*/ 	.byte	0x04, 0x17
        /*00be*/ 	.short	(.L_31 - .L_30)
.L_30:
        /*00c0*/ 	.word	0x00000000
        /*00c4*/ 	.short	0x0003
        /*00c6*/ 	.short	0x0018
        /*00c8*/ 	.byte	0x00, 0xf0, 0x11, 0x00


	//----- nvinfo : EIATTR_KPARAM_INFO
	.align		4
.L_31:
        /*00cc*/ 	.byte	0x04, 0x17
        /*00ce*/ 	.short	(.L_33 - .L_32)
.L_32:
        /*00d0*/ 	.word	0x00000000
        /*00d4*/ 	.short	0x0002
        /*00d6*/ 	.short	0x0010
        /*00d8*/ 	.byte	0x00, 0xf4, 0x21, 0x00


	//----- nvinfo : EIATTR_KPARAM_INFO
	.align		4
.L_33:
        /*00dc*/ 	.byte	0x04, 0x17
        /*00de*/ 	.short	(.L_35 - .L_34)
.L_34:
        /*00e0*/ 	.word	0x00000000
        /*00e4*/ 	.short	0x0001
        /*00e6*/ 	.short	0x0008
        /*00e8*/ 	.byte	0x00, 0xf4, 0x21, 0x00


	//----- nvinfo : EIATTR_KPARAM_INFO
	.align		4
.L_35:
        /*00ec*/ 	.byte	0x04, 0x17
        /*00ee*/ 	.short	(.L_37 - .L_36)
.L_36:
        /*00f0*/ 	.word	0x00000000
        /*00f4*/ 	.short	0x0000
        /*00f6*/ 	.short	0x0000
        /*00f8*/ 	.byte	0x00, 0xf4, 0x21, 0x00


	//----- nvinfo : EIATTR_MAXREG_COUNT
	.align		4
.L_37:
        /*00fc*/ 	.byte	0x03, 0x1b
        /*00fe*/ 	.short	0x00ff


	//----- nvinfo : EIATTR_NUM_BARRIERS
	.align		4
        /*0100*/ 	.byte	0x02, 0x4c
        /*0102*/ 	.byte	0x01
	.zero		1


	//----- nvinfo : EIATTR_ANNOTATIONS
	.align		4
        /*0104*/ 	.byte	0x04, 0x55
        /*0106*/ 	.short	(.L_39 - .L_38)


	//   ....[0]....
.L_38:
        /*0108*/ 	.word	0x00000001
        /*010c*/ 	.byte	0xe0, 0x05, 0x00, 0x00, 0x01, 0x00, 0x00, 0x00, 0x20, 0x06, 0x00, 0x00, 0x01, 0x00, 0x00, 0x00
        /* <DEDUP_REMOVED lines=48> */
        /*041c*/ 	.byte	0x30, 0x92, 0x00, 0x00


	//----- nvinfo : EIATTR_MERCURY_ISA_VERSION
	.align		4
.L_39:
        /*0420*/ 	.byte	0x03, 0x5f
        /*0422*/ 	.short	0x0000


	//----- nvinfo : EIATTR_EXIT_INSTR_OFFSETS
	.align		4
        /*0424*/ 	.byte	0x04, 0x1c
        /*0426*/ 	.short	(.L_41 - .L_40)


	//   ....[0]....
.L_40:
        /*0428*/ 	.word	0x00009880


	//   ....[1]....
        /*042c*/ 	.word	0x000098b0


	//----- nvinfo : EIATTR_REQNTID
	.align		4
.L_41:
        /*0430*/ 	.byte	0x04, 0x10
        /*0432*/ 	.short	(.L_43 - .L_42)
.L_42:
        /*0434*/ 	.word	0x00000080
        /*0438*/ 	.word	0x00000001
        /*043c*/ 	.word	0x00000001
.L_43:


//--------------------- .nv.callgraph             --------------------------
	.section	.nv.callgraph,"",@"SHT_CUDA_CALLGRAPH"
	.align	4
	.sectionentsize	8
	.align		4
        /*0000*/ 	.word	0x00000000
	.align		4
        /*0004*/ 	.word	0xffffffff
	.align		4
        /*0008*/ 	.word	0x00000000
	.align		4
        /*000c*/ 	.word	0xfffffffe
	.align		4
        /*0010*/ 	.word	0x00000000
	.align		4
        /*0014*/ 	.word	0xfffffffd
	.align		4
        /*0018*/ 	.word	0x00000000
	.align		4
        /*001c*/ 	.word	0xfffffffc


//--------------------- .nv.rel.action            --------------------------
	.section	.nv.rel.action,"",@"SHT_CUDA_RELOCINFO"
	.align	8
	.sectionentsize	8
        /*0000*/ 	.byte	0x73, 0x00, 0x00, 0x00, 0x00, 0x00, 0x00, 0x00, 0x00, 0x00, 0x00, 0x11, 0x25, 0x00, 0x05, 0x36


//--------------------- .nv.constant0.matmul_kernel --------------------------
	.section	.nv.constant0.matmul_kernel,"a",@progbits
	.sectionflags	@""
	.align	4
.nv.constant0.matmul_kernel:
	.zero		432


//--------------------- .text.matmul_kernel       --------------------------
	.section	.text.matmul_kernel,"ax",@progbits
	.sectioninfo	@"SHI_REGISTERS=255"
	.align	128
        .global         matmul_kernel
        .type           matmul_kernel,@function
        .size           matmul_kernel,(.L_x_5 - matmul_kernel)
        .other          matmul_kernel,@"STO_CUDA_ENTRY STV_DEFAULT"
matmul_kernel:
.text.matmul_kernel:
[----:B------:R-:W-:-:S03]  /*0000*/  IMAD.MOV.U32 R1, RZ, RZ, c[0x0][0x28] ;  /* 0x00000a00ff017624 */ /* 0x000fc600078e00ff */
[----:B------:R-:W-:Y:S01]  /*0010*/  IMAD.MOV.U32 R0, RZ, RZ, c[0x0][0x17c] ;  /* 0x00005f00ff007624 */ /* 0x000fe200078e00ff */
[----:B------:R-:W0:Y:S01]  /*0020*/  S2R R5, SR_CTAID.X ;  /* 0x0000000000057919 */ /* 0x000e220000002500 */
[----:B------:R-:W-:Y:S01]  /*0030*/  IADD3 R1, R1, -0xc8, RZ ;  /* 0xffffff3801017810 */ /* 0x000fe20007ffe0ff */
[----:B------:R-:W-:Y:S01]  /*0040*/  IMAD.MOV.U32 R158, RZ, RZ, c[0x0][0x180] ;  /* 0x00006000ff9e7624 */ /* 0x000fe200078e00ff */
[----:B------:R-:W-:Y:S01]  /*0050*/  ULDC UR4, c[0x0][0x180] ;  /* 0x0000600000047ab9 */ /* 0x000fe20000000800 */
[----:B------:R-:W-:Y:S01]  /*0060*/  IADD3 R0, R0, 0xff, RZ ;  /* 0x000000ff00007810 */ /* 0x000fe20007ffe0ff */
[----:B------:R-:W1:Y:S01]  /*0070*/  S2R R30, SR_TID.X ;  /* 0x00000000001e7919 */ /* 0x000e620000002100 */
[----:B------:R-:W-:Y:S01]  /*0080*/  ULDC.64 UR6, c[0x0][0x118] ;  /* 0x0000460000067ab9 */ /* 0x000fe20000000a00 */
[----:B------:R-:W-:Y:S02]  /*0090*/  IADD3 R158, R158, 0x1f, RZ ;  /* 0x0000001f9e9e7810 */ /* 0x000fe40007ffe0ff */
[----:B------:R-:W-:-:S04]  /*00a0*/  SHF.R.S32.HI R3, RZ, 0x1f, R0 ;  /* 0x0000001fff037819 */ /* 0x000fc80000011400 */
[----:B------:R-:W-:-:S04]  /*00b0*/  LEA.HI R3, R3, R0, RZ, 0x8 ;  /* 0x0000000003037211 */ /* 0x000fc800078f40ff */
[----:B------:R-:W-:-:S05]  /*00c0*/  SHF.R.S32.HI R3, RZ, 0x8, R3 ;  /* 0x00000008ff037819 */ /* 0x000fca0000011403 */
[----:B------:R-:W-:Y:S01]  /*00d0*/  IMAD.SHL.U32 R4, R3, 0x8, RZ ;  /* 0x0000000803047824 */ /* 0x000fe200078e00ff */
[----:B0-----:R-:W-:-:S04]  /*00e0*/  IABS R8, R5 ;  /* 0x0000000500087213 */ /* 0x001fc80000000000 */
[-C--:B------:R-:W-:Y:S02]  /*00f0*/  IABS R7, R4.reuse ;  /* 0x0000000400077213 */ /* 0x080fe40000000000 */
[----:B------:R-:W-:Y:S02]  /*0100*/  IABS R10, R4 ;  /* 0x00000004000a7213 */ /* 0x000fe40000000000 */
[----:B------:R-:W0:Y:S01]  /*0110*/  I2F.RP R0, R7 ;  /* 0x0000000700007306 */ /* 0x000e220000209400 */
[----:B-1----:R-:W-:Y:S02]  /*0120*/  SHF.R.U32.HI R228, RZ, 0x5, R30 ;  /* 0x00000005ffe47819 */ /* 0x002fe4000001161e */
[----:B------:R-:W-:Y:S02]  /*0130*/  LOP3.LUT R36, R30, 0x1f, RZ, 0xc0, !PT ;  /* 0x0000001f1e247812 */ /* 0x000fe400078ec0ff */
[----:B------:R-:W-:-:S04]  /*0140*/  SGXT.U32 R228, R228, 0x2 ;  /* 0x00000002e4e4781a */ /* 0x000fc80000000000 */
[C---:B------:R-:W-:Y:S02]  /*0150*/  LOP3.LUT R244, R228.reuse, 0x4, RZ, 0xfc, !PT ;  /* 0x00000004e4f47812 */ /* 0x040fe400078efcff */
[C---:B------:R-:W-:Y:S02]  /*0160*/  LOP3.LUT R243, R228.reuse, 0x8, RZ, 0xfc, !PT ;  /* 0x00000008e4f37812 */ /* 0x040fe400078efcff */
[C---:B------:R-:W-:Y:S02]  /*0170*/  LOP3.LUT R242, R228.reuse, 0xc, RZ, 0xfc, !PT ;  /* 0x0000000ce4f27812 */ /* 0x040fe400078efcff */
[C---:B------:R-:W-:Y:S01]  /*0180*/  LOP3.LUT R241, R228.reuse, 0x10, RZ, 0xfc, !PT ;  /* 0x00000010e4f17812 */ /* 0x040fe200078efcff */
[----:B0-----:R-:W0:Y:S01]  /*0190*/  MUFU.RCP R0, R0 ;  /* 0x0000000000007308 */ /* 0x001e220000001000 */
[C---:B------:R-:W-:Y:S02]  /*01a0*/  LOP3.LUT R240, R228.reuse, 0x14, RZ, 0xfc, !PT ;  /* 0x00000014e4f07812 */ /* 0x040fe400078efcff */
[----:B------:R-:W-:-:S02]  /*01b0*/  LOP3.LUT R239, R228, 0x18, RZ, 0xfc, !PT ;  /* 0x00000018e4ef7812 */ /* 0x000fc400078efcff */
[----:B------:R-:W-:Y:S02]  /*01c0*/  LOP3.LUT R238, R228, 0x1c, RZ, 0xfc, !PT ;  /* 0x0000001ce4ee7812 */ /* 0x000fe400078efcff */
[----:B0-----:R-:W-:Y:S01]  /*01d0*/  IADD3 R2, R0, 0xffffffe, RZ ;  /* 0x0ffffffe00027810 */ /* 0x001fe20007ffe0ff */
[----:B------:R-:W-:-:S03]  /*01e0*/  IMAD.MOV R0, RZ, RZ, -R10 ;  /* 0x000000ffff007224 */ /* 0x000fc600078e0a0a */
[----:B------:R0:W1:Y:S02]  /*01f0*/  F2I.FTZ.U32.TRUNC.NTZ R3, R2 ;  /* 0x0000000200037305 */ /* 0x000064000021f000 */
[----:B0-----:R-:W-:Y:S02]  /*0200*/  IMAD.MOV.U32 R2, RZ, RZ, RZ ;  /* 0x000000ffff027224 */ /* 0x001fe400078e00ff */
[----:B-1----:R-:W-:-:S04]  /*0210*/  IMAD.MOV R6, RZ, RZ, -R3 ;  /* 0x000000ffff067224 */ /* 0x002fc800078e0a03 */
[----:B------:R-:W-:Y:S02]  /*0220*/  IMAD R9, R6, R7, RZ ;  /* 0x0000000706097224 */ /* 0x000fe400078e02ff */
[----:B------:R-:W-:Y:S02]  /*0230*/  IMAD.MOV.U32 R6, RZ, RZ, R8 ;  /* 0x000000ffff067224 */ /* 0x000fe400078e0008 */
[----:B------:R-:W-:-:S06]  /*0240*/  IMAD.HI.U32 R3, R3, R9, R2 ;  /* 0x0000000903037227 */ /* 0x000fcc00078e0002 */
[----:B------:R-:W-:-:S04]  /*0250*/  IMAD.HI.U32 R3, R3, R6, RZ ;  /* 0x0000000603037227 */ /* 0x000fc800078e00ff */
[----:B------:R-:W-:-:S05]  /*0260*/  IMAD R0, R3, R0, R6 ;  /* 0x0000000003007224 */ /* 0x000fca00078e0206 */
[----:B------:R-:W-:-:S13]  /*0270*/  ISETP.GT.U32.AND P1, PT, R7, R0, PT ;  /* 0x000000000700720c */ /* 0x000fda0003f24070 */
[----:B------:R-:W-:Y:S01]  /*0280*/  @!P1 IMAD.IADD R0, R0, 0x1, -R7 ;  /* 0x0000000100009824 */ /* 0x000fe200078e0a07 */
[----:B------:R-:W-:Y:S02]  /*0290*/  @!P1 IADD3 R3, R3, 0x1, RZ ;  /* 0x0000000103039810 */ /* 0x000fe40007ffe0ff */
[----:B------:R-:W-:Y:S02]  /*02a0*/  ISETP.NE.AND P1, PT, R4, RZ, PT ;  /* 0x000000ff0400720c */ /* 0x000fe40003f25270 */
[----:B------:R-:W-:Y:S02]  /*02b0*/  ISETP.GE.U32.AND P0, PT, R0, R7, PT ;  /* 0x000000070000720c */ /* 0x000fe40003f06070 */
[----:B------:R-:W-:-:S04]  /*02c0*/  LOP3.LUT R0, R5, R4, RZ, 0x3c, !PT ;  /* 0x0000000405007212 */ /* 0x000fc800078e3cff */
[----:B------:R-:W-:Y:S01]  /*02d0*/  ISETP.GE.AND P2, PT, R0, RZ, PT ;  /* 0x000000ff0000720c */ /* 0x000fe20003f46270 */
[----:B------:R-:W-:-:S05]  /*02e0*/  IMAD.MOV.U32 R0, RZ, RZ, 0x1f ;  /* 0x0000001fff007424 */ /* 0x000fca00078e00ff */
[----:B------:R-:W-:Y:S02]  /*02f0*/  IADD3 R0, R0, c[0x0][0x178], RZ ;  /* 0x00005e0000007a10 */ /* 0x000fe40007ffe0ff */
[----:B------:R-:W-:-:S05]  /*0300*/  @P0 IADD3 R3, R3, 0x1, RZ ;  /* 0x0000000103030810 */ /* 0x000fca0007ffe0ff */
[----:B------:R-:W-:Y:S01]  /*0310*/  IMAD.MOV.U32 R2, RZ, RZ, R3 ;  /* 0x000000ffff027224 */ /* 0x000fe200078e0003 */
[----:B------:R-:W-:-:S03]  /*0320*/  SHF.R.S32.HI R3, RZ, 0x1f, R0 ;  /* 0x0000001fff037819 */ /* 0x000fc60000011400 */
[----:B------:R-:W-:Y:S01]  /*0330*/  @!P2 IMAD.MOV R2, RZ, RZ, -R2 ;  /* 0x000000ffff02a224 */ /* 0x000fe200078e0a02 */
[----:B------:R-:W-:Y:S02]  /*0340*/  @!P1 LOP3.LUT R2, RZ, R4, RZ, 0x33, !PT ;  /* 0x00000004ff029212 */ /* 0x000fe400078e33ff */
[----:B------:R-:W-:-:S03]  /*0350*/  LEA.HI R3, R3, R0, RZ, 0x5 ;  /* 0x0000000003037211 */ /* 0x000fc600078f28ff */
[----:B------:R-:W-:Y:S02]  /*0360*/  IMAD.SHL.U32 R6, R2, 0x8, RZ ;  /* 0x0000000802067824 */ /* 0x000fe400078e00ff */
[----:B------:R-:W-:-:S03]  /*0370*/  IMAD.MOV R2, RZ, RZ, -R2 ;  /* 0x000000ffff027224 */ /* 0x000fc600078e0a02 */
[----:B------:R-:W-:Y:S01]  /*0380*/  LEA.HI.SX32 R3, R3, -R6, 0x1b ;  /* 0x8000000603037211 */ /* 0x000fe200078fdaff */
[----:B------:R-:W-:-:S03]  /*0390*/  IMAD R4, R4, R2, R5 ;  /* 0x0000000204047224 */ /* 0x000fc600078e0205 */
[----:B------:R-:W-:Y:S02]  /*03a0*/  IMNMX R11, R3, 0x8, PT ;  /* 0x00000008030b7817 */ /* 0x000fe40003800200 */
[----:B------:R-:W-:Y:S02]  /*03b0*/  IABS R9, R4 ;  /* 0x0000000400097213 */ /* 0x000fe40000000000 */
[----:B------:R-:W-:-:S04]  /*03c0*/  IABS R7, R11 ;  /* 0x0000000b00077213 */ /* 0x000fc80000000000 */
[----:B------:R-:W0:Y:S08]  /*03d0*/  I2F.RP R0, R7 ;  /* 0x0000000700007306 */ /* 0x000e300000209400 */
[----:B0-----:R-:W0:Y:S02]  /*03e0*/  MUFU.RCP R0, R0 ;  /* 0x0000000000007308 */ /* 0x001e240000001000 */
[----:B0-----:R-:W-:-:S06]  /*03f0*/  IADD3 R3, R0, 0xffffffe, RZ ;  /* 0x0ffffffe00037810 */ /* 0x001fcc0007ffe0ff */
[----:B------:R-:W0:Y:S02]  /*0400*/  F2I.FTZ.U32.TRUNC.NTZ R3, R3 ;  /* 0x0000000300037305 */ /* 0x000e24000021f000 */
[----:B0-----:R-:W-:-:S04]  /*0410*/  IMAD.MOV R8, RZ, RZ, -R3 ;  /* 0x000000ffff087224 */ /* 0x001fc800078e0a03 */
[----:B------:R-:W-:Y:S01]  /*0420*/  IMAD.MOV.U32 R2, RZ, RZ, R8 ;  /* 0x000000ffff027224 */ /* 0x000fe200078e0008 */
[----:B------:R-:W-:-:S03]  /*0430*/  IABS R8, R11 ;  /* 0x0000000b00087213 */ /* 0x000fc60000000000 */
[----:B------:R-:W-:Y:S02]  /*0440*/  IMAD R5, R2, R7, RZ ;  /* 0x0000000702057224 */ /* 0x000fe400078e02ff */
[----:B------:R-:W-:Y:S02]  /*0450*/  IMAD.MOV.U32 R2, RZ, RZ, RZ ;  /* 0x000000ffff027224 */ /* 0x000fe400078e00ff */
[----:B------:R-:W-:Y:S02]  /*0460*/  IMAD.MOV R0, RZ, RZ, -R8 ;  /* 0x000000ffff007224 */ /* 0x000fe400078e0a08 */
        /* <DEDUP_REMOVED lines=9> */
[----:B------:R-:W-:-:S07]  /*0500*/  ISETP.GE.AND P2, PT, R0, RZ, PT ;  /* 0x000000ff0000720c */ /* 0x000fce0003f46270 */
[----:B------:R-:W-:Y:S02]  /*0510*/  @P0 IADD3 R2, R2, 0x1, RZ ;  /* 0x0000000102020810 */ /* 0x000fe40007ffe0ff */
[----:B------:R-:W-:-:S04]  /*0520*/  ISETP.GT.AND P0, PT, R158, 0x1f, PT ;  /* 0x0000001f9e00780c */ /* 0x000fc80003f04270 */
[----:B------:R-:W-:Y:S01]  /*0530*/  @!P2 IMAD.MOV R2, RZ, RZ, -R2 ;  /* 0x000000ffff02a224 */ /* 0x000fe200078e0a02 */
[----:B------:R-:W-:-:S05]  /*0540*/  @!P1 LOP3.LUT R2, RZ, R11, RZ, 0x33, !PT ;  /* 0x0000000bff029212 */ /* 0x000fca00078e33ff */
[----:B------:R-:W-:Y:S02]  /*0550*/  IMAD.SHL.U32 R3, R2, 0x100, RZ ;  /* 0x0000010002037824 */ /* 0x000fe400078e00ff */
[----:B------:R-:W-:-:S03]  /*0560*/  IMAD.MOV R0, RZ, RZ, -R2 ;  /* 0x000000ffff007224 */ /* 0x000fc600078e0a02 */
[----:B------:R-:W-:Y:S01]  /*0570*/  LOP3.LUT R164, R3, R228, RZ, 0xfc, !PT ;  /* 0x000000e403a47212 */ /* 0x000fe200078efcff */
[----:B------:R-:W-:Y:S01]  /*0580*/  IMAD R0, R11, R0, R4 ;  /* 0x000000000b007224 */ /* 0x000fe200078e0204 */
[----:B------:R-:W-:Y:S02]  /*0590*/  LOP3.LUT R236, R3, 0x4, R228, 0xfe, !PT ;  /* 0x0000000403ec7812 */ /* 0x000fe400078efee4 */
[----:B------:R-:W-:Y:S01]  /*05a0*/  LOP3.LUT R28, R164, 0x20, RZ, 0xfc, !PT ;  /* 0x00000020a41c7812 */ /* 0x000fe200078efcff */
[----:B------:R-:W-:Y:S01]  /*05b0*/  IMAD.IADD R0, R6, 0x1, R0 ;  /* 0x0000000106007824 */ /* 0x000fe200078e0200 */
[C---:B------:R-:W-:Y:S02]  /*05c0*/  LOP3.LUT R32, R164.reuse, 0x24, RZ, 0xfc, !PT ;  /* 0x00000024a4207812 */ /* 0x040fe400078efcff */
[C---:B------:R-:W-:Y:S01]  /*05d0*/  LOP3.LUT R34, R164.reuse, 0x28, RZ, 0xfc, !PT ;  /* 0x00000028a4227812 */ /* 0x040fe200078efcff */
[----:B------:R0:W-:Y:S01]  /*05e0*/  STL [R1+0xa8], R28 ;  /* 0x0000a81c01007387 */ /* 0x0001e20000100800 */
[----:B------:R-:W-:Y:S01]  /*05f0*/  LOP3.LUT R38, R164, 0x2c, RZ, 0xfc, !PT ;  /* 0x0000002ca4267812 */ /* 0x000fe200078efcff */
[----:B------:R-:W-:Y:S01]  /*0600*/  IMAD R237, R0, 0x20, R36 ;  /* 0x0000002000ed7824 */ /* 0x000fe200078e0224 */
[C---:B------:R-:W-:Y:S01]  /*0610*/  LOP3.LUT R40, R164.reuse, 0x30, RZ, 0xfc, !PT ;  /* 0x00000030a4287812 */ /* 0x040fe200078efcff */
[----:B------:R0:W-:Y:S01]  /*0620*/  STL [R1+0xc0], R32 ;  /* 0x0000c02001007387 */ /* 0x0001e20000100800 */
[----:B------:R-:W-:-:S02]  /*0630*/  LOP3.LUT R42, R164, 0x34, RZ, 0xfc, !PT ;  /* 0x00000034a42a7812 */ /* 0x000fc400078efcff */
[C---:B------:R-:W-:Y:S01]  /*0640*/  LOP3.LUT R44, R164.reuse, 0x38, RZ, 0xfc, !PT ;  /* 0x00000038a42c7812 */ /* 0x040fe200078efcff */
[----:B------:R0:W-:Y:S01]  /*0650*/  STL [R1+0xbc], R34 ;  /* 0x0000bc2201007387 */ /* 0x0001e20000100800 */
[C---:B------:R-:W-:Y:S02]  /*0660*/  LOP3.LUT R46, R164.reuse, 0x3c, RZ, 0xfc, !PT ;  /* 0x0000003ca42e7812 */ /* 0x040fe400078efcff */
[C---:B------:R-:W-:Y:S01]  /*0670*/  LOP3.LUT R48, R164.reuse, 0x40, RZ, 0xfc, !PT ;  /* 0x00000040a4307812 */ /* 0x040fe200078efcff */
[----:B------:R0:W-:Y:S01]  /*0680*/  STL [R1+0xb8], R38 ;  /* 0x0000b82601007387 */ /* 0x0001e20000100800 */
[C---:B------:R-:W-:Y:S02]  /*0690*/  LOP3.LUT R50, R164.reuse, 0x44, RZ, 0xfc, !PT ;  /* 0x00000044a4327812 */ /* 0x040fe400078efcff */
        /* <DEDUP_REMOVED lines=57> */
[C-C-:B------:R-:W-:Y:S01]  /*0a30*/  LOP3.LUT R235, R3.reuse, 0x8, R228.reuse, 0xfe, !PT ;  /* 0x0000000803eb7812 */ /* 0x140fe200078efee4 */
[----:B------:R0:W-:Y:S01]  /*0a40*/  STL [R1+0x60], R78 ;  /* 0x0000604e01007387 */ /* 0x0001e20000100800 */
[C-C-:B------:R-:W-:Y:S02]  /*0a50*/  LOP3.LUT R234, R3.reuse, 0xc, R228.reuse, 0xfe, !PT ;  /* 0x0000000c03ea7812 */ /* 0x140fe400078efee4 */
[C-C-:B------:R-:W-:Y:S01]  /*0a60*/  LOP3.LUT R233, R3.reuse, 0x10, R228.reuse, 0xfe, !PT ;  /* 0x0000001003e97812 */ /* 0x140fe200078efee4 */
[----:B------:R0:W-:Y:S01]  /*0a70*/  STL [R1+0x5c], R80 ;  /* 0x00005c5001007387 */ /* 0x0001e20000100800 */
[C-C-:B------:R-:W-:Y:S02]  /*0a80*/  LOP3.LUT R232, R3.reuse, 0x14, R228.reuse, 0xfe, !PT ;  /* 0x0000001403e87812 */ /* 0x140fe400078efee4 */
[C-C-:B------:R-:W-:Y:S01]  /*0a90*/  LOP3.LUT R231, R3.reuse, 0x18, R228.reuse, 0xfe, !PT ;  /* 0x0000001803e77812 */ /* 0x140fe200078efee4 */
[----:B------:R0:W-:Y:S01]  /*0aa0*/  STL [R1+0x58], R82 ;  /* 0x0000585201007387 */ /* 0x0001e20000100800 */
[----:B------:R-:W-:-:S02]  /*0ab0*/  LOP3.LUT R230, R3, 0x1c, R228, 0xfe, !PT ;  /* 0x0000001c03e67812 */ /* 0x000fc400078efee4 */
        /* <DEDUP_REMOVED lines=11> */
[----:B------:R-:W-:-:S03]  /*0b70*/  LOP3.LUT R245, R164, 0xfc, RZ, 0xfc, !PT ;  /* 0x000000fca4f57812 */ /* 0x000fc600078efcff */
[----:B------:R0:W-:Y:S04]  /*0b80*/  STL [R1+0x44], R92 ;  /* 0x0000445c01007387 */ /* 0x0001e80000100800 */
        /* <DEDUP_REMOVED lines=16> */
[----:B------:R0:W-:Y:S01]  /*0c90*/  STL [R1], R134 ;  /* 0x0000008601007387 */ /* 0x0001e20000100800 */
[----:B------:R-:W-:Y:S05]  /*0ca0*/  @P0 BRA `(.L_x_0) ;  /* 0x0000013000000947 */ /* 0x000fea0003800000 */
[----:B------:R-:W-:Y:S01]  /*0cb0*/  IMAD.SHL.U32 R0, R30, 0x20, RZ ;  /* 0x000000201e007824 */ /* 0x000fe200078e00ff */
[----:B------:R-:W-:Y:S01]  /*0cc0*/  CS2R R120, SRZ ;  /* 0x0000000000787805 */ /* 0x000fe2000001ff00 */
[----:B------:R-:W-:Y:S01]  /*0cd0*/  CS2R R122, SRZ ;  /* 0x00000000007a7805 */ /* 0x000fe2000001ff00 */
[----:B------:R-:W-:Y:S01]  /*0ce0*/  CS2R R16, SRZ ;  /* 0x0000000000107805 */ /* 0x000fe2000001ff00 */
[----:B------:R-:W-:Y:S01]  /*0cf0*/  CS2R R18, SRZ ;  /* 0x0000000000127805 */ /* 0x000fe2000001ff00 */
[----:B------:R1:W-:Y:S01]  /*0d00*/  STL [R1+0xb0], R0 ;  /* 0x0000b00001007387 */ /* 0x0003e20000100800 */
[----:B------:R-:W-:Y:S01]  /*0d10*/  CS2R R20, SRZ ;  /* 0x0000000000147805 */ /* 0x000fe2000001ff00 */
        /* <DEDUP_REMOVED lines=11> */
[----:B------:R-:W-:Y:S05]  /*0dd0*/  BRA `(.L_x_1) ;  /* 0x00006f7000007947 */ /* 0x000fea0003800000 */
.L_x_0:
[----:B------:R-:W-:Y:S01]  /*0de0*/  IABS R2, c[0x0][0x17c] ;  /* 0x00005f0000027a13 */ /* 0x000fe20000000000 */
[----:B------:R-:W-:Y:S01]  /*0df0*/  IMAD.SHL.U32 R226, R30, 0x2, RZ ;  /* 0x000000021ee27824 */ /* 0x000fe200078e00ff */
[----:B------:R-:W-:Y:S01]  /*0e00*/  IABS R0, c[0x0][0x178] ;  /* 0x00005e0000007a13 */ /* 0x000fe20000000000 */
[----:B------:R-:W-:Y:S01]  /*0e10*/  IMAD R160, R36, c[0x0][0x18c], RZ ;  /* 0x0000630024a07a24 */ /* 0x000fe200078e02ff */
[----:B------:R-:W1:Y:S01]  /*0e20*/  I2F.RP R8, R2 ;  /* 0x0000000200087306 */ /* 0x000e620000209400 */
[----:B------:R-:W-:Y:S01]  /*0e30*/  SHF.R.S32.HI R3, RZ, 0x1f, R158 ;  /* 0x0000001fff037819 */ /* 0x000fe2000001149e */
[----:B------:R-:W-:Y:S01]  /*0e40*/  IMAD R18, R238, c[0x0][0x188], RZ ;  /* 0x00006200ee127a24 */ /* 0x000fe200078e02ff */
[----:B------:R-:W-:Y:S01]  /*0e50*/  IABS R17, R249 ;  /* 0x000000f900117213 */ /* 0x000fe20000000000 */
[----:B------:R-:W-:Y:S01]  /*0e60*/  IMAD R18, R240, c[0x0][0x188], RZ ;  /* 0x00006200f0127a24 */ /* 0x000fe200078e02ff */
[----:B------:R-:W-:Y:S01]  /*0e70*/  LEA.HI R158, R3, R158, RZ, 0x5 ;  /* 0x0000009e039e7211 */ /* 0x000fe200078f28ff */
[----:B------:R-:W-:Y:S01]  /*0e80*/  IMAD R18, R243, c[0x0][0x188], RZ ;  /* 0x00006200f3127a24 */ /* 0x000fe200078e02ff */
[----:B------:R-:W-:Y:S01]  /*0e90*/  IABS R15, R248 ;  /* 0x000000f8000f7213 */ /* 0x000fe20000000000 */
[----:B------:R-:W2:Y:S01]  /*0ea0*/  I2F.RP R9, R0 ;  /* 0x0000000000097306 */ /* 0x000ea20000209400 */
[----:B------:R-:W-:Y:S01]  /*0eb0*/  IABS R21, R251 ;  /* 0x000000fb00157213 */ /* 0x000fe20000000000 */
[----:B------:R-:W-:Y:S01]  /*0ec0*/  IMAD.MOV.U32 R159, RZ, RZ, c[0x0][0x18c] ;  /* 0x00006300ff9f7624 */ /* 0x000fe200078e00ff */
[----:B------:R-:W-:-:S02]  /*0ed0*/  IABS R19, R250 ;  /* 0x000000fa00137213 */ /* 0x000fc40000000000 */
[----:B------:R-:W-:Y:S01]  /*0ee0*/  IABS R25, R134 ;  /* 0x0000008600197213 */ /* 0x000fe20000000000 */
[----:B------:R-:W-:Y:S01]  /*0ef0*/  IMAD.SHL.U32 R159, R159, 0x20, RZ ;  /* 0x000000209f9f7824 */ /* 0x000fe200078e00ff */
[----:B------:R-:W-:Y:S01]  /*0f00*/  IABS R23, R252 ;  /* 0x000000fc00177213 */ /* 0x000fe20000000000 */
[----:B-1----:R-:W1:Y:S01]  /*0f10*/  MUFU.RCP R8, R8 ;  /* 0x0000000800087308 */ /* 0x002e620000001000 */
[----:B------:R-:W-:Y:S02]  /*0f20*/  IABS R27, R132 ;  /* 0x00000084001b7213 */ /* 0x000fe40000000000 */
[----:B------:R-:W-:Y:S02]  /*0f30*/  IABS R31, R128 ;  /* 0x00000080001f7213 */ /* 0x000fe40000000000 */
[----:B------:R-:W-:Y:S02]  /*0f40*/  IABS R29, R130 ;  /* 0x00000082001d7213 */ /* 0x000fe40000000000 */
[----:B------:R-:W-:Y:S01]  /*0f50*/  IABS R35, R124 ;  /* 0x0000007c00237213 */ /* 0x000fe20000000000 */
[----:B--2---:R-:W2:Y:S01]  /*0f60*/  MUFU.RCP R9, R9 ;  /* 0x0000000900097308 */ /* 0x004ea20000001000 */
[----:B------:R-:W-:-:S02]  /*0f70*/  IABS R33, R126 ;  /* 0x0000007e00217213 */ /* 0x000fc40000000000 */
[----:B------:R-:W-:Y:S02]  /*0f80*/  IABS R37, R118 ;  /* 0x0000007600257213 */ /* 0x000fe40000000000 */
[----:B------:R-:W-:Y:S02]  /*0f90*/  IABS R41, R110 ;  /* 0x0000006e00297213 */ /* 0x000fe40000000000 */
[----:B------:R-:W-:Y:S02]  /*0fa0*/  IABS R39, R116 ;  /* 0x0000007400277213 */ /* 0x000fe40000000000 */
[----:B-1----:R-:W-:Y:S02]  /*0fb0*/  IADD3 R4, R8, 0xffffffe, RZ ;  /* 0x0ffffffe08047810 */ /* 0x002fe40007ffe0ff */
[----:B------:R-:W-:Y:S02]  /*0fc0*/  IABS R45, R106 ;  /* 0x0000006a002d7213 */ /* 0x000fe40000000000 */
[----:B------:R1:W3:Y:S01]  /*0fd0*/  F2I.FTZ.U32.TRUNC.NTZ R5, R4 ;  /* 0x0000000400057305 */ /* 0x0002e2000021f000 */
[----:B------:R-:W-:-:S02]  /*0fe0*/  IABS R43, R108 ;  /* 0x0000006c002b7213 */ /* 0x000fc40000000000 */
[----:B--2---:R-:W-:Y:S02]  /*0ff0*/  IADD3 R6, R9, 0xffffffe, RZ ;  /* 0x0ffffffe09067810 */ /* 0x004fe40007ffe0ff */
[----:B------:R-:W-:Y:S02]  /*1000*/  IABS R9, R245 ;  /* 0x000000f500097213 */ /* 0x000fe40000000000 */
[----:B------:R-:W-:Y:S01]  /*1010*/  IABS R47, R104 ;  /* 0x00000068002f7213 */ /* 0x000fe20000000000 */
[----:B------:R2:W4:Y:S01]  /*1020*/  F2I.FTZ.U32.TRUNC.NTZ R7, R6 ;  /* 0x0000000600077305 */ /* 0x000522000021f000 */
[----:B-1----:R-:W-:Y:S01]  /*1030*/  IMAD.MOV.U32 R4, RZ, RZ, RZ ;  /* 0x000000ffff047224 */ /* 0x002fe200078e00ff */
[----:B------:R-:W-:Y:S02]  /*1040*/  IABS R51, R100 ;  /* 0x0000006400337213 */ /* 0x000fe40000000000 */
[----:B------:R-:W-:Y:S02]  /*1050*/  IABS R49, R102 ;  /* 0x0000006600317213 */ /* 0x000fe40000000000 */
[----:B------:R-:W-:Y:S01]  /*1060*/  IABS R55, R96 ;  /* 0x0000006000377213 */ /* 0x000fe20000000000 */
[----:B---3--:R-:W-:Y:S01]  /*1070*/  IMAD.MOV R11, RZ, RZ, -R5 ;  /* 0x000000ffff0b7224 */ /* 0x008fe200078e0a05 */
[----:B------:R-:W-:Y:S01]  /*1080*/  IABS R53, R98 ;  /* 0x0000006200357213 */ /* 0x000fe20000000000 */
[----:B--2---:R-:W-:Y:S01]  /*1090*/  IMAD.MOV.U32 R6, RZ, RZ, RZ ;  /* 0x000000ffff067224 */ /* 0x004fe200078e00ff */
[----:B------:R-:W-:Y:S01]  /*10a0*/  IABS R57, R94 ;  /* 0x0000005e00397213 */ /* 0x000fe20000000000 */
[----:B------:R-:W-:Y:S01]  /*10b0*/  IMAD R3, R11, R2, RZ ;  /* 0x000000020b037224 */ /* 0x000fe200078e02ff */
[----:B------:R-:W-:-:S02]  /*10c0*/  IABS R11, R246 ;  /* 0x000000f6000b7213 */ /* 0x000fc40000000000 */
[----:B------:R-:W-:Y:S01]  /*10d0*/  IABS R61, R90 ;  /* 0x0000005a003d7213 */ /* 0x000fe20000000000 */
[----:B----4-:R-:W-:Y:S01]  /*10e0*/  IMAD.MOV R13, RZ, RZ, -R7 ;  /* 0x000000ffff0d7224 */ /* 0x010fe200078e0a07 */
[----:B------:R-:W-:Y:S01]  /*10f0*/  IABS R59, R92 ;  /* 0x0000005c003b7213 */ /* 0x000fe20000000000 */
[----:B------:R-:W-:Y:S01]  /*1100*/  IMAD.HI.U32 R4, R5, R3, R4 ;  /* 0x0000000305047227 */ /* 0x000fe200078e0004 */
[----:B------:R-:W-:Y:S02]  /*1110*/  IABS R65, R86 ;  /* 0x0000005600417213 */ /* 0x000fe40000000000 */
[----:B------:R-:W-:Y:S01]  /*1120*/  IABS R63, R88 ;  /* 0x00000058003f7213 */ /* 0x000fe20000000000 */
[----:B------:R-:W-:Y:S01]  /*1130*/  IMAD R3, R13, R0, RZ ;  /* 0x000000000d037224 */ /* 0x000fe200078e02ff */
[----:B------:R-:W-:Y:S01]  /*1140*/  IABS R13, R247 ;  /* 0x000000f7000d7213 */ /* 0x000fe20000000000 */
[----:B------:R-:W-:Y:S01]  /*1150*/  IMAD.HI.U32 R5, R4, R11, RZ ;  /* 0x0000000b04057227 */ /* 0x000fe200078e00ff */
[----:B------:R-:W-:-:S02]  /*1160*/  IABS R67, R84 ;  /* 0x0000005400437213 */ /* 0x000fc40000000000 */
[----:B------:R-:W-:Y:S01]  /*1170*/  IABS R71, R80 ;  /* 0x0000005000477213 */ /* 0x000fe20000000000 */
[----:B------:R-:W-:Y:S01]  /*1180*/  IMAD.HI.U32 R6, R7, R3, R6 ;  /* 0x0000000307067227 */ /* 0x000fe200078e0006 */
[----:B------:R-:W-:Y:S02]  /*1190*/  IABS R69, R82 ;  /* 0x0000005200457213 */ /* 0x000fe40000000000 */
[----:B------:R-:W-:Y:S01]  /*11a0*/  IABS R75, R76 ;  /* 0x0000004c004b7213 */ /* 0x000fe20000000000 */
[C---:B------:R-:W-:Y:S01]  /*11b0*/  IMAD.HI.U32 R3, R4.reuse, R9, RZ ;  /* 0x0000000904037227 */ /* 0x040fe200078e00ff */
[----:B------:R-:W-:Y:S02]  /*11c0*/  IABS R73, R78 ;  /* 0x0000004e00497213 */ /* 0x000fe40000000000 */
[----:B------:R-:W-:Y:S01]  /*11d0*/  IABS R77, R74 ;  /* 0x0000004a004d7213 */ /* 0x000fe20000000000 */
[----:B------:R-:W-:Y:S01]  /*11e0*/  IMAD.MOV R3, RZ, RZ, -R3 ;  /* 0x000000ffff037224 */ /* 0x000fe200078e0a03 */
[----:B------:R-:W-:Y:S01]  /*11f0*/  IABS R81, R70 ;  /* 0x0000004600517213 */ /* 0x000fe20000000000 */
[----:B------:R-:W-:Y:S01]  /*1200*/  IMAD.HI.U32 R7, R4, R13, RZ ;  /* 0x0000000d04077227 */ /* 0x000fe200078e00ff */
[----:B------:R-:W-:-:S02]  /*1210*/  IABS R79, R72 ;  /* 0x00000048004f7213 */ /* 0x000fc40000000000 */
[----:B------:R-:W-:Y:S01]  /*1220*/  IABS R85, R66 ;  /* 0x0000004200557213 */ /* 0x000fe20000000000 */
[----:B------:R-:W-:Y:S01]  /*1230*/  IMAD R3, R2, R3, R9 ;  /* 0x0000000302037224 */ /* 0x000fe200078e0209 */
[----:B------:R-:W-:Y:S01]  /*1240*/  IABS R83, R68 ;  /* 0x0000004400537213 */ /* 0x000fe20000000000 */
[C---:B------:R-:W-:Y:S01]  /*1250*/  IMAD.HI.U32 R9, R4.reuse, R17, RZ ;  /* 0x0000001104097227 */ /* 0x040fe200078e00ff */
[----:B------:R-:W-:Y:S02]  /*1260*/  IABS R87, R64 ;  /* 0x0000004000577213 */ /* 0x000fe40000000000 */
[----:B------:R-:W-:Y:S01]  /*1270*/  IABS R91, R60 ;  /* 0x0000003c005b7213 */ /* 0x000fe20000000000 */
[----:B------:R-:W-:Y:S01]  /*1280*/  IMAD.HI.U32 R8, R4, R15, RZ ;  /* 0x0000000f04087227 */ /* 0x000fe200078e00ff */
[----:B------:R-:W-:Y:S02]  /*1290*/  IABS R89, R62 ;  /* 0x0000003e00597213 */ /* 0x000fe40000000000 */
[----:B------:R-:W-:Y:S01]  /*12a0*/  IABS R95, R56 ;  /* 0x00000038005f7213 */ /* 0x000fe20000000000 */
[----:B------:R-:W-:Y:S01]  /*12b0*/  IMAD.MOV R7, RZ, RZ, -R7 ;  /* 0x000000ffff077224 */ /* 0x000fe200078e0a07 */
[----:B------:R-:W-:Y:S01]  /*12c0*/  IABS R93, R58 ;  /* 0x0000003a005d7213 */ /* 0x000fe20000000000 */
[----:B------:R-:W-:Y:S01]  /*12d0*/  IMAD.MOV R9, RZ, RZ, -R9 ;  /* 0x000000ffff097224 */ /* 0x000fe200078e0a09 */
[----:B------:R-:W-:Y:S01]  /*12e0*/  IABS R97, R54 ;  /* 0x0000003600617213 */ /* 0x000fe20000000000 */
[----:B------:R-:W-:Y:S01]  /*12f0*/  IMAD.MOV R5, RZ, RZ, -R5 ;  /* 0x000000ffff057224 */ /* 0x000fe200078e0a05 */
[----:B------:R-:W-:Y:S01]  /*1300*/  IABS R101, R50 ;  /* 0x0000003200657213 */ /* 0x000fe20000000000 */
[----:B------:R-:W-:Y:S01]  /*1310*/  IMAD.MOV R8, RZ, RZ, -R8 ;  /* 0x000000ffff087224 */ /* 0x000fe200078e0a08 */
[----:B------:R-:W-:Y:S01]  /*1320*/  IABS R99, R52 ;  /* 0x0000003400637213 */ /* 0x000fe20000000000 */
[C---:B------:R-:W-:Y:S01]  /*1330*/  IMAD R7, R2.reuse, R7, R13 ;  /* 0x0000000702077224 */ /* 0x040fe200078e020d */
[----:B------:R-:W-:Y:S01]  /*1340*/  IABS R105, R46 ;  /* 0x0000002e00697213 */ /* 0x000fe20000000000 */
[----:B------:R-:W-:Y:S01]  /*1350*/  IMAD R13, R2, R9, R17 ;  /* 0x00000009020d7224 */ /* 0x000fe200078e0211 */
[----:B------:R-:W-:Y:S01]  /*1360*/  IABS R103, R48 ;  /* 0x0000003000677213 */ /* 0x000fe20000000000 */
[----:B------:R-:W-:Y:S01]  /*1370*/  IMAD.HI.U32 R9, R4, R21, RZ ;  /* 0x0000001504097227 */ /* 0x000fe200078e00ff */
[----:B------:R-:W-:-:S02]  /*1380*/  IABS R107, R44 ;  /* 0x0000002c006b7213 */ /* 0x000fc40000000000 */
[----:B------:R-:W-:Y:S01]  /*1390*/  IABS R111, R40 ;  /* 0x00000028006f7213 */ /* 0x000fe20000000000 */
[C---:B------:R-:W-:Y:S01]  /*13a0*/  IMAD R5, R2.reuse, R5, R11 ;  /* 0x0000000502057224 */ /* 0x040fe200078e020b */
[----:B------:R-:W-:Y:S01]  /*13b0*/  IABS R109, R42 ;  /* 0x0000002a006d7213 */ /* 0x000fe20000000000 */
[----:B------:R-:W-:Y:S01]  /*13c0*/  IMAD R11, R2, R8, R15 ;  /* 0x00000008020b7224 */ /* 0x000fe200078e020f */
        /* <DEDUP_REMOVED lines=9> */
[----:B------:R-:W-:Y:S01]  /*1460*/  IMAD.MOV R15, RZ, RZ, -R8 ;  /* 0x000000ffff0f7224 */ /* 0x000fe200078e0a08 */
[----:B------:R-:W-:Y:S01]  /*1470*/  IABS R123, R231 ;  /* 0x000000e7007b7213 */ /* 0x000fe20000000000 */
[C---:B------:R-:W-:Y:S01]  /*1480*/  IMAD.HI.U32 R8, R4.reuse, R23, RZ ;  /* 0x0000001704087227 */ /* 0x040fe200078e00ff */
[----:B------:R-:W-:Y:S02]  /*1490*/  IABS R127, R233 ;  /* 0x000000e9007f7213 */ /* 0x000fe40000000000 */
[----:B------:R-:W-:Y:S01]  /*14a0*/  IABS R131, R164 ;  /* 0x000000a400837213 */ /* 0x000fe20000000000 */
[----:B------:R-:W-:Y:S01]  /*14b0*/  IMAD.HI.U32 R10, R4, R27, RZ ;  /* 0x0000001b040a7227 */ /* 0x000fe200078e00ff */
[C---:B------:R-:W-:Y:S02]  /*14c0*/  ISETP.GT.U32.AND P1, PT, R2.reuse, R3, PT ;  /* 0x000000030200720c */ /* 0x040fe40003f24070 */
[C---:B------:R-:W-:Y:S01]  /*14d0*/  ISETP.GT.U32.AND P0, PT, R2.reuse, R5, PT ;  /* 0x000000050200720c */ /* 0x040fe20003f04070 */
[----:B------:R-:W-:Y:S01]  /*14e0*/  IMAD.MOV R9, RZ, RZ, -R9 ;  /* 0x000000ffff097224 */ /* 0x000fe200078e0a09 */
[C---:B------:R-:W-:Y:S01]  /*14f0*/  ISETP.GT.U32.AND P4, PT, R2.reuse, R7, PT ;  /* 0x000000070200720c */ /* 0x040fe20003f84070 */
[C---:B------:R-:W-:Y:S01]  /*1500*/  IMAD R17, R2.reuse, R17, R21 ;  /* 0x0000001102117224 */ /* 0x040fe200078e0215 */
[C---:B------:R-:W-:Y:S01]  /*1510*/  ISETP.GT.U32.AND P5, PT, R2.reuse, R11, PT ;  /* 0x0000000b0200720c */ /* 0x040fe20003fa4070 */
[----:B------:R-:W-:Y:S01]  /*1520*/  IMAD.MOV R8, RZ, RZ, -R8 ;  /* 0x000000ffff087224 */ /* 0x000fe200078e0a08 */
[C---:B------:R-:W-:Y:S01]  /*1530*/  ISETP.GT.U32.AND P3, PT, R2.reuse, R13, PT ;  /* 0x0000000d0200720c */ /* 0x040fe20003f64070 */
[----:B------:R-:W-:Y:S01]  /*1540*/  IMAD.MOV R10, RZ, RZ, -R10 ;  /* 0x000000ffff0a7224 */ /* 0x000fe200078e0a0a */
[----:B------:R-:W-:Y:S01]  /*1550*/  IABS R12, R234 ;  /* 0x000000ea000c7213 */ /* 0x000fe20000000000 */
[----:B------:R-:W-:Y:S01]  /*1560*/  IMAD R21, R2, R9, R25 ;  /* 0x0000000902157224 */ /* 0x000fe200078e0219 */
[----:B------:R-:W-:Y:S01]  /*1570*/  IABS R133, R237 ;  /* 0x000000ed00857213 */ /* 0x000fe20000000000 */
[----:B------:R-:W-:Y:S01]  /*1580*/  IMAD.HI.U32 R9, R4, R31, RZ ;  /* 0x0000001f04097227 */ /* 0x000fe200078e00ff */
[----:B------:R-:W-:-:S02]  /*1590*/  IABS R129, R236 ;  /* 0x000000ec00817213 */ /* 0x000fc40000000000 */
[----:B------:R-:W-:Y:S01]  /*15a0*/  LOP3.LUT R192, RZ, c[0x0][0x17c], RZ, 0x33, !PT ;  /* 0x00005f00ffc07a12 */ /* 0x000fe200078e33ff */
[C---:B------:R-:W-:Y:S01]  /*15b0*/  IMAD R15, R2.reuse, R15, R19 ;  /* 0x0000000f020f7224 */ /* 0x040fe200078e0213 */
[----:B------:R-:W-:Y:S01]  /*15c0*/  SHF.R.S32.HI R161, RZ, 0x1f, R160 ;  /* 0x0000001fffa17819 */ /* 0x000fe200000114a0 */
[C---:B------:R-:W-:Y:S01]  /*15d0*/  IMAD R19, R2.reuse, R8, R23 ;  /* 0x0000000802137224 */ /* 0x040fe200078e0217 */
[----:B------:R-:W-:Y:S01]  /*15e0*/  SHF.R.S32.HI R158, RZ, 0x5, R158 ;  /* 0x00000005ff9e7819 */ /* 0x000fe2000001149e */
[C---:B------:R-:W-:Y:S01]  /*15f0*/  IMAD R23, R2.reuse, R10, R27 ;  /* 0x0000000a02177224 */ /* 0x040fe200078e021b */
[----:B------:R-:W-:Y:S01]  /*1600*/  ISETP.GT.U32.AND P6, PT, R2, R15, PT ;  /* 0x0000000f0200720c */ /* 0x000fe20003fc4070 */
[----:B------:R-:W-:Y:S01]  /*1610*/  IMAD.HI.U32 R8, R4, R29, RZ ;  /* 0x0000001d04087227 */ /* 0x000fe200078e00ff */
[----:B------:R-:W-:-:S03]  /*1620*/  SHF.L.U64.HI R161, R160, 0x1, R161 ;  /* 0x00000001a0a17819 */ /* 0x000fc600000102a1 */
[----:B------:R-:W-:Y:S02]  /*1630*/  IMAD.MOV R27, RZ, RZ, -R9 ;  /* 0x000000ffff1b7224 */ /* 0x000fe400078e0a09 */
[----:B------:R-:W-:-:S04]  /*1640*/  IMAD.HI.U32 R9, R4, R35, RZ ;  /* 0x0000002304097227 */ /* 0x000fc800078e00ff */
[----:B------:R-:W-:Y:S02]  /*1650*/  IMAD.MOV R25, RZ, RZ, -R8 ;  /* 0x000000ffff197224 */ /* 0x000fe400078e0a08 */
[----:B------:R-:W-:-:S04]  /*1660*/  IMAD.HI.U32 R8, R4, R33, RZ ;  /* 0x0000002104087227 */ /* 0x000fc800078e00ff */
[----:B------:R-:W-:-:S04]  /*1670*/  IMAD.HI.U32 R10, R4, R37, RZ ;  /* 0x00000025040a7227 */ /* 0x000fc800078e00ff */
[----:B------:R-:W-:Y:S02]  /*1680*/  IMAD.MOV R9, RZ, RZ, -R9 ;  /* 0x000000ffff097224 */ /* 0x000fe400078e0a09 */
[C---:B------:R-:W-:Y:S02]  /*1690*/  IMAD R27, R2.reuse, R27, R31 ;  /* 0x0000001b021b7224 */ /* 0x040fe400078e021f */
[----:B------:R-:W-:Y:S02]  /*16a0*/  IMAD.MOV R8, RZ, RZ, -R8 ;  /* 0x000000ffff087224 */ /* 0x000fe400078e0a08 */
[----:B------:R-:W-:Y:S02]  /*16b0*/  IMAD.MOV R10, RZ, RZ, -R10 ;  /* 0x000000ffff0a7224 */ /* 0x000fe400078e0a0a */
[----:B------:R-:W-:Y:S02]  /*16c0*/  IMAD R31, R2, R9, R35 ;  /* 0x00000009021f7224 */ /* 0x000fe400078e0223 */
[----:B------:R-:W-:-:S04]  /*16d0*/  IMAD.HI.U32 R9, R4, R41, RZ ;  /* 0x0000002904097227 */ /* 0x000fc800078e00ff */
[C---:B------:R-:W-:Y:S02]  /*16e0*/  IMAD R25, R2.reuse, R25, R29 ;  /* 0x0000001902197224 */ /* 0x040fe400078e021d */
[C---:B------:R-:W-:Y:S02]  /*16f0*/  IMAD R29, R2.reuse, R8, R33 ;  /* 0x00000008021d7224 */ /* 0x040fe400078e0221 */
[----:B------:R-:W-:Y:S02]  /*1700*/  IMAD R33, R2, R10, R37 ;  /* 0x0000000a02217224 */ /* 0x000fe400078e0225 */
[----:B------:R-:W-:-:S04]  /*1710*/  IMAD.HI.U32 R8, R4, R39, RZ ;  /* 0x0000002704087227 */ /* 0x000fc800078e00ff */
        /* <DEDUP_REMOVED lines=133> */
[C---:B------:R-:W-:Y:S01]  /*1f70*/  IMAD R123, R2.reuse, R10, R127 ;  /* 0x0000000a027b7224 */ /* 0x040fe200078e027f */
[----:B------:R-:W-:Y:S01]  /*1f80*/  IABS R127, R235 ;  /* 0x000000eb007f7213 */ /* 0x000fe20000000000 */
[----:B------:R-:W-:Y:S02]  /*1f90*/  IMAD.MOV R10, RZ, RZ, -R9 ;  /* 0x000000ffff0a7224 */ /* 0x000fe400078e0a09 */
[----:B------:R-:W-:Y:S01]  /*1fa0*/  @!P1 IMAD.IADD R3, R3, 0x1, -R2 ;  /* 0x0000000103039824 */ /* 0x000fe200078e0a02 */
[C---:B------:R-:W-:Y:S01]  /*1fb0*/  ISETP.GT.U32.AND P1, PT, R2.reuse, R19, PT ;  /* 0x000000130200720c */ /* 0x040fe20003f24070 */
[----:B------:R-:W-:-:S02]  /*1fc0*/  IMAD R131, R2, R10, R131 ;  /* 0x0000000a02837224 */ /* 0x000fc400078e0283 */
[--C-:B------:R-:W-:Y:S01]  /*1fd0*/  @!P0 IMAD.IADD R5, R5, 0x1, -R2.reuse ;  /* 0x0000000105058824 */ /* 0x100fe200078e0a02 */
[C---:B------:R-:W-:Y:S01]  /*1fe0*/  ISETP.GT.U32.AND P0, PT, R2.reuse, R21, PT ;  /* 0x000000150200720c */ /* 0x040fe20003f04070 */
        /* <DEDUP_REMOVED lines=8> */
[----:B------:R-:W-:Y:S01]  /*2070*/  @!P1 IMAD.IADD R19, R19, 0x1, -R2 ;  /* 0x0000000113139824 */ /* 0x000fe200078e0a02 */
[----:B------:R-:W-:Y:S01]  /*2080*/  ISETP.GT.U32.AND P1, PT, R2, R5, PT ;  /* 0x000000050200720c */ /* 0x000fe20003f24070 */
[----:B------:R-:W-:-:S02]  /*2090*/  IMAD.MOV.U32 R125, RZ, RZ, R12 ;  /* 0x000000ffff7d7224 */ /* 0x000fc400078e000c */
        /* <DEDUP_REMOVED lines=12> */
[----:B------:R-:W-:Y:S01]  /*2160*/  IMAD.HI.U32 R8, R4, R125, RZ ;  /* 0x0000007d04087227 */ /* 0x000fe200078e00ff */
[----:B------:R-:W-:-:S03]  /*2170*/  ISETP.GT.U32.AND P6, PT, R2, R131, PT ;  /* 0x000000830200720c */ /* 0x000fc60003fc4070 */
        /* <DEDUP_REMOVED lines=37> */
[----:B------:R-:W-:Y:S01]  /*23d0*/  ISETP.GT.U32.AND P1, PT, R2, R35, PT ;  /* 0x000000230200720c */ /* 0x000fe20003f24070 */
[----:B------:R-:W-:-:S02]  /*23e0*/  @!P3 IMAD.IADD R43, R43, 0x1, -R2 ;  /* 0x000000012b2bb824 */ /* 0x000fc400078e0a02 */
        /* <DEDUP_REMOVED lines=118> */
[C---:B------:R-:W-:Y:S01]  /*2b50*/  ISETP.GT.U32.AND P3, PT, R2.reuse, R89, PT ;  /* 0x000000590200720c */ /* 0x040fe20003f64070 */
[----:B------:R-:W-:Y:S01]  /*2b60*/  IMAD.MOV R9, RZ, RZ, -R8 ;  /* 0x000000ffff097224 */ /* 0x000fe200078e0a08 */
        /* <DEDUP_REMOVED lines=23> */
[----:B------:R-:W-:Y:S01]  /*2ce0*/  IMAD R9, R0, R6, R133 ;  /* 0x0000000600097224 */ /* 0x000fe200078e0285 */
[----:B------:R-:W-:Y:S01]  /*2cf0*/  SHF.R.S32.HI R6, RZ, 0x6, R30 ;  /* 0x00000006ff067819 */ /* 0x000fe2000001141e */
[--C-:B------:R-:W-:Y:S01]  /*2d00*/  @!P3 IMAD.IADD R101, R101, 0x1, -R2.reuse ;  /* 0x000000016565b824 */ /* 0x100fe200078e0a02 */
[C---:B------:R-:W-:Y:S01]  /*2d10*/  ISETP.GT.U32.AND P3, PT, R2.reuse, R115, PT ;  /* 0x000000730200720c */ /* 0x040fe20003f64070 */
[----:B------:R-:W-:Y:S01]  /*2d20*/  @!P6 IMAD.IADD R105, R105, 0x1, -R2 ;  /* 0x000000016969e824 */ /* 0x000fe200078e0a02 */
[----:B------:R-:W-:Y:S01]  /*2d30*/  ISETP.GT.U32.AND P6, PT, R2, R119, PT ;  /* 0x000000770200720c */ /* 0x000fe20003fc4070 */
[----:B------:R-:W-:Y:S01]  /*2d40*/  IMAD.HI.U32 R8, R4, R127, RZ ;  /* 0x0000007f04087227 */ /* 0x000fe200078e00ff */
[----:B------:R-:W-:-:S03]  /*2d50*/  SGXT R6, R6, 0x1 ;  /* 0x000000010606781a */ /* 0x000fc60000000200 */
[----:B------:R-:W-:Y:S01]  /*2d60*/  @!P2 IMAD.IADD R109, R109, 0x1, -R2 ;  /* 0x000000016d6da824 */ /* 0x000fe200078e0a02 */
[----:B------:R-:W-:Y:S01]  /*2d70*/  ISETP.GT.U32.AND P2, PT, R2, R123, PT ;  /* 0x0000007b0200720c */ /* 0x000fe20003f44070 */
[----:B------:R-:W-:Y:S01]  /*2d80*/  IMAD.HI.U32 R4, R4, R129, RZ ;  /* 0x0000008104047227 */ /* 0x000fe200078e00ff */
[----:B------:R-:W-:-:S03]  /*2d90*/  LOP3.LUT R163, R6, 0x90, RZ, 0xc0, !PT ;  /* 0x0000009006a37812 */ /* 0x000fc600078ec0ff */
[--C-:B------:R-:W-:Y:S01]  /*2da0*/  @!P1 IMAD.IADD R117, R117, 0x1, -R2.reuse ;  /* 0x0000000175759824 */ /* 0x100fe200078e0a02 */
[----:B------:R-:W-:Y:S01]  /*2db0*/  ISETP.GT.U32.AND P1, PT, R0, R9, PT ;  /* 0x000000090000720c */ /* 0x000fe20003f24070 */
[----:B------:R-:W-:Y:S01]  /*2dc0*/  @!P0 IMAD.IADD R121, R121, 0x1, -R2 ;  /* 0x0000000179798824 */ /* 0x000fe200078e0a02 */
[C---:B------:R-:W-:Y:S01]  /*2dd0*/  ISETP.GT.U32.AND P0, PT, R2.reuse, R109, PT ;  /* 0x0000006d0200720c */ /* 0x040fe20003f04070 */
[----:B------:R-:W-:Y:S01]  /*2de0*/  IMAD.MOV R4, RZ, RZ, -R4 ;  /* 0x000000ffff047224 */ /* 0x000fe200078e0a04 */
[----:B------:R-:W-:Y:S01]  /*2df0*/  LOP3.LUT R163, R163, 0x7e, R226, 0x78, !PT ;  /* 0x0000007ea3a37812 */ /* 0x000fe200078e78e2 */
[--C-:B------:R-:W-:Y:S01]  /*2e00*/  @!P5 IMAD.IADD R99, R99, 0x1, -R2.reuse ;  /* 0x000000016363d824 */ /* 0x100fe200078e0a02 */
[C---:B------:R-:W-:Y:S01]  /*2e10*/  ISETP.GT.U32.AND P5, PT, R2.reuse, R113, PT ;  /* 0x000000710200720c */ /* 0x040fe20003fa4070 */
[----:B------:R-:W-:Y:S01]  /*2e20*/  IMAD R129, R2, R4, R129 ;  /* 0x0000000402817224 */ /* 0x000fe200078e0281 */
[----:B------:R-:W-:Y:S01]  /*2e30*/  LOP3.LUT R4, R30, 0x60, RZ, 0xc0, !PT ;  /* 0x000000601e047812 */ /* 0x000fe200078ec0ff */
[--C-:B------:R-:W-:Y:S01]  /*2e40*/  @!P4 IMAD.IADD R111, R111, 0x1, -R2.reuse ;  /* 0x000000016f6fc824 */ /* 0x100fe200078e0a02 */
[C---:B------:R-:W-:Y:S01]  /*2e50*/  ISETP.GT.U32.AND P4, PT, R2.reuse, R125, PT ;  /* 0x0000007d0200720c */ /* 0x040fe20003f84070 */
[--C-:B------:R-:W-:Y:S01]  /*2e60*/  @!P3 IMAD.IADD R115, R115, 0x1, -R2.reuse ;  /* 0x000000017373b824 */ /* 0x100fe200078e0a02 */
[C---:B------:R-:W-:Y:S01]  /*2e70*/  ISETP.GT.U32.AND P3, PT, R2.reuse, R129, PT ;  /* 0x000000810200720c */ /* 0x040fe20003f64070 */
[----:B------:R-:W-:Y:S01]  /*2e80*/  @!P6 IMAD.IADD R119, R119, 0x1, -R2 ;  /* 0x000000017777e824 */ /* 0x000fe200078e0a02 */
[C---:B------:R-:W-:Y:S01]  /*2e90*/  ISETP.GT.U32.AND P6, PT, R2.reuse, R107, PT ;  /* 0x0000006b0200720c */ /* 0x040fe20003fc4070 */
[----:B------:R-:W-:Y:S01]  /*2ea0*/  IMAD.MOV R8, RZ, RZ, -R8 ;  /* 0x000000ffff087224 */ /* 0x000fe200078e0a08 */
[----:B------:R-:W-:Y:S01]  /*2eb0*/  LOP3.LUT R229, R163, 0x20, RZ, 0x3c, !PT ;  /* 0x00000020a3e57812 */ /* 0x000fe200078e3cff */
[----:B------:R-:W-:Y:S01]  /*2ec0*/  @!P1 IMAD.IADD R9, R9, 0x1, -R0 ;  /* 0x0000000109099824 */ /* 0x000fe200078e0a00 */
[C---:B------:R-:W-:Y:S01]  /*2ed0*/  ISETP.GT.U32.AND P1, PT, R2.reuse, R119, PT ;  /* 0x000000770200720c */ /* 0x040fe20003f24070 */
[----:B------:R-:W-:Y:S01]  /*2ee0*/  @!P0 IMAD.IADD R109, R109, 0x1, -R2 ;  /* 0x000000016d6d8824 */ /* 0x000fe200078e0a02 */
[C---:B------:R-:W-:Y:S01]  /*2ef0*/  ISETP.GT.U32.AND P0, PT, R2.reuse, R121, PT ;  /* 0x000000790200720c */ /* 0x040fe20003f04070 */
[----:B------:R-:W-:-:S02]  /*2f00*/  IMAD R127, R2, R8, R127 ;  /* 0x00000008027f7224 */ /* 0x000fc400078e027f */
[--C-:B------:R-:W-:Y:S02]  /*2f10*/  @!P5 IMAD.IADD R113, R113, 0x1, -R2.reuse ;  /* 0x000000017171d824 */ /* 0x100fe400078e0a02 */
        /* <DEDUP_REMOVED lines=8> */
[--C-:B------:R-:W-:Y:S01]  /*2fa0*/  @!P0 IMAD.IADD R121, R121, 0x1, -R2.reuse ;  /* 0x0000000179798824 */ /* 0x100fe200078e0a02 */
[----:B------:R-:W-:Y:S01]  /*2fb0*/  ISETP.GE.AND P1, PT, R245, RZ, PT ;  /* 0x000000fff500720c */ /* 0x000fe20003f26270 */
[--C-:B------:R-:W-:Y:S01]  /*2fc0*/  @!P6 IMAD.IADD R107, R107, 0x1, -R2.reuse ;  /* 0x000000016b6be824 */ /* 0x100fe200078e0a02 */
[----:B------:R-:W-:Y:S01]  /*2fd0*/  ISETP.GE.AND P0, PT, R246, RZ, PT ;  /* 0x000000fff600720c */ /* 0x000fe20003f06270 */
[----:B------:R-:W-:Y:S01]  /*2fe0*/  IMAD.SHL.U32 R8, R30, 0x40, RZ ;  /* 0x000000401e087824 */ /* 0x000fe200078e00ff */
        /* <DEDUP_REMOVED lines=8> */
[----:B------:R-:W-:Y:S01]  /*3070*/  ISETP.GT.U32.AND P3, PT, R0, R9, PT ;  /* 0x000000090000720c */ /* 0x000fe20003f64070 */
[----:B------:R-:W-:Y:S01]  /*3080*/  @!P1 IMAD.MOV R3, RZ, RZ, -R3 ;  /* 0x000000ffff039224 */ /* 0x000fe200078e0a03 */
[----:B------:R-:W-:Y:S01]  /*3090*/  ISETP.GE.AND P1, PT, R251, RZ, PT ;  /* 0x000000fffb00720c */ /* 0x000fe20003f26270 */
[----:B------:R-:W-:Y:S01]  /*30a0*/  @!P0 IMAD.MOV R5, RZ, RZ, -R5 ;  /* 0x000000ffff058224 */ /* 0x000fe200078e0a05 */
[----:B------:R-:W-:Y:S01]  /*30b0*/  ISETP.GE.AND P0, PT, R252, RZ, PT ;  /* 0x000000fffc00720c */ /* 0x000fe20003f06270 */
[----:B------:R-:W-:Y:S01]  /*30c0*/  IMAD.SHL.U32 R133, R30, 0x8, RZ ;  /* 0x000000081e857824 */ /* 0x000fe200078e00ff */
[----:B------:R-:W-:Y:S01]  /*30d0*/  LOP3.LUT R8, R8, 0x1c0, RZ, 0xc0, !PT ;  /* 0x000001c008087812 */ /* 0x000fe200078ec0ff */
[--C-:B------:R-:W-:Y:S01]  /*30e0*/  @!P5 IMAD.IADD R115, R115, 0x1, -R2.reuse ;  /* 0x000000017373d824 */ /* 0x100fe200078e0a02 */
[----:B------:R-:W-:Y:S01]  /*30f0*/  ISETP.GT.U32.AND P5, PT, R2, R127, PT ;  /* 0x0000007f0200720c */ /* 0x000fe20003fa4070 */
[--C-:B------:R-:W-:Y:S01]  /*3100*/  @!P2 IMAD.IADD R123, R123, 0x1, -R2.reuse ;  /* 0x000000017b7ba824 */ /* 0x100fe200078e0a02 */
[----:B------:R-:W-:Y:S01]  /*3110*/  ISETP.GE.AND P2, PT, R247, RZ, PT ;  /* 0x000000fff700720c */ /* 0x000fe20003f46270 */
[----:B------:R-:W-:Y:S01]  /*3120*/  @!P4 IMAD.IADD R125, R125, 0x1, -R2 ;  /* 0x000000017d7dc824 */ /* 0x000fe200078e0a02 */
[----:B------:R-:W-:Y:S01]  /*3130*/  ISETP.GE.AND P4, PT, R248, RZ, PT ;  /* 0x000000fff800720c */ /* 0x000fe20003f86270 */
[----:B------:R-:W-:Y:S01]  /*3140*/  @!P3 IMAD.IADD R9, R9, 0x1, -R0 ;  /* 0x000000010909b824 */ /* 0x000fe200078e0a00 */
[----:B------:R-:W-:Y:S01]  /*3150*/  ISETP.GE.AND P3, PT, R249, RZ, PT ;  /* 0x000000fff900720c */ /* 0x000fe20003f66270 */
[----:B------:R-:W-:Y:S01]  /*3160*/  @!P1 IMAD.MOV R17, RZ, RZ, -R17 ;  /* 0x000000ffff119224 */ /* 0x000fe200078e0a11 */
[----:B------:R-:W-:Y:S01]  /*3170*/  ISETP.GE.AND P1, PT, R126, RZ, PT ;  /* 0x000000ff7e00720c */ /* 0x000fe20003f26270 */
[----:B------:R-:W-:Y:S01]  /*3180*/  @!P0 IMAD.MOV R19, RZ, RZ, -R19 ;  /* 0x000000ffff138224 */ /* 0x000fe200078e0a13 */
[----:B------:R-:W-:Y:S01]  /*3190*/  ISETP.GE.AND P0, PT, R124, RZ, PT ;  /* 0x000000ff7c00720c */ /* 0x000fe20003f06270 */
[----:B------:R-:W-:Y:S01]  /*31a0*/  @!P6 IMAD.IADD R129, R129, 0x1, -R2 ;  /* 0x000000018181e824 */ /* 0x000fe200078e0a02 */
[----:B------:R-:W-:Y:S01]  /*31b0*/  LOP3.LUT R135, R133, 0x30, R226, 0x48, !PT ;  /* 0x0000003085877812 */ /* 0x000fe200078e48e2 */
[----:B------:R-:W-:Y:S01]  /*31c0*/  @!P5 IMAD.IADD R127, R127, 0x1, -R2 ;  /* 0x000000017f7fd824 */ /* 0x000fe200078e0a02 */
[----:B------:R-:W-:Y:S01]  /*31d0*/  ISETP.GE.AND P5, PT, R250, RZ, PT ;  /* 0x000000fffa00720c */ /* 0x000fe20003fa6270 */
[----:B------:R-:W-:Y:S01]  /*31e0*/  @!P2 IMAD.MOV R7, RZ, RZ, -R7 ;  /* 0x000000ffff07a224 */ /* 0x000fe200078e0a07 */
        /* <DEDUP_REMOVED lines=9> */
[----:B------:R-:W-:Y:S01]  /*3280*/  IMAD.MOV.U32 R191, RZ, RZ, R129 ;  /* 0x000000ffffbf7224 */ /* 0x000fe200078e0081 */
[----:B------:R-:W-:Y:S01]  /*3290*/  LOP3.LUT R133, R8, 0x30, R133, 0xf8, !PT ;  /* 0x0000003008857812 */ /* 0x000fe200078ef885 */
        /* <DEDUP_REMOVED lines=12> */
[----:B------:R-:W-:Y:S01]  /*3360*/  IMAD R135, R4, 0x10, R135 ;  /* 0x0000001004877824 */ /* 0x000fe200078e0287 */
        /* <DEDUP_REMOVED lines=13> */
[----:B------:R-:W-:-:S02]  /*3440*/  IMAD.IADD R162, R8, 0x1, R135 ;  /* 0x0000000108a27824 */ /* 0x000fc400078e0287 */
        /* <DEDUP_REMOVED lines=12> */
[----:B------:R-:W-:-:S02]  /*3510*/  IMAD R12, R239, c[0x0][0x188], RZ ;  /* 0x00006200ef0c7a24 */ /* 0x000fc400078e02ff */
        /* <DEDUP_REMOVED lines=38> */
[----:B------:R-:W-:-:S02]  /*3780*/  IMAD.SHL.U32 R160, R160, 0x2, RZ ;  /* 0x00000002a0a07824 */ /* 0x000fc400078e00ff */
        /* <DEDUP_REMOVED lines=11> */
[----:B------:R-:W-:-:S03]  /*3840*/  ISETP.GE.AND P0, PT, R235, RZ, PT ;  /* 0x000000ffeb00720c */ /* 0x000fc60003f06270 */
        /* <DEDUP_REMOVED lines=11> */
[----:B------:R-:W-:-:S03]  /*3900*/  ISETP.NE.AND P0, PT, RZ, c[0x0][0x178], PT ;  /* 0x00005e00ff007a0c */ /* 0x000fc60003f05270 */
[----:B------:R-:W-:Y:S01]  /*3910*/  @!P5 IMAD.MOV R111, RZ, RZ, -R111 ;  /* 0x000000ffff6fd224 */ /* 0x000fe200078e0a6f */
[----:B------:R-:W-:Y:S01]  /*3920*/  ISETP.GE.AND P5, PT, R233, RZ, PT ;  /* 0x000000ffe900720c */ /* 0x000fe20003fa6270 */
[----:B------:R-:W-:Y:S01]  /*3930*/  @!P2 IMAD.MOV R117, RZ, RZ, -R117 ;  /* 0x000000ffff75a224 */ /* 0x000fe200078e0a75 */
[----:B------:R-:W-:Y:S01]  /*3940*/  ISETP.GE.AND P2, PT, R236, RZ, PT ;  /* 0x000000ffec00720c */ /* 0x000fe20003f46270 */
[----:B------:R-:W-:Y:S01]  /*3950*/  @!P4 IMAD.MOV R119, RZ, RZ, -R119 ;  /* 0x000000ffff77c224 */ /* 0x000fe200078e0a77 */
[----:B------:R-:W-:Y:S01]  /*3960*/  ISETP.GE.AND P4, PT, R164, RZ, PT ;  /* 0x000000ffa400720c */ /* 0x000fe20003f86270 */
[----:B------:R-:W-:Y:S01]  /*3970*/  @!P3 IMAD.MOV R121, RZ, RZ, -R121 ;  /* 0x000000ffff79b224 */ /* 0x000fe200078e0a79 */
[----:B------:R-:W-:Y:S01]  /*3980*/  ISETP.NE.AND P3, PT, RZ, c[0x0][0x17c], PT ;  /* 0x00005f00ff007a0c */ /* 0x000fe20003f65270 */
[----:B------:R-:W-:Y:S02]  /*3990*/  @!P1 IMAD.MOV R9, RZ, RZ, -R9 ;  /* 0x000000ffff099224 */ /* 0x000fe400078e0a09 */
[----:B------:R-:W-:-:S02]  /*39a0*/  @!P0 LOP3.LUT R9, RZ, c[0x0][0x178], RZ, 0x33, !PT ;  /* 0x00005e00ff098a12 */ /* 0x000fc400078e33ff */
[C---:B------:R-:W-:Y:S02]  /*39b0*/  SEL R154, R192.reuse, R3, !P3 ;  /* 0x00000003c09a7207 */ /* 0x040fe40005800000 */
[C---:B------:R-:W-:Y:S01]  /*39c0*/  SEL R152, R192.reuse, R5, !P3 ;  /* 0x00000005c0987207 */ /* 0x040fe20005800000 */
[----:B------:R-:W-:Y:S01]  /*39d0*/  IMAD R9, R9, c[0x0][0x184], RZ ;  /* 0x0000610009097a24 */ /* 0x000fe200078e02ff */
[----:B------:R-:W-:Y:S01]  /*39e0*/  SEL R151, R192, R7, !P3 ;  /* 0x00000007c0977207 */ /* 0x000fe20005800000 */
[----:B------:R-:W-:Y:S01]  /*39f0*/  IMAD R154, R154, c[0x0][0x190], RZ ;  /* 0x000064009a9a7a24 */ /* 0x000fe200078e02ff */
[C---:B------:R-:W-:Y:S01]  /*3a00*/  SEL R149, R192.reuse, R11, !P3 ;  /* 0x0000000bc0957207 */ /* 0x040fe20005800000 */
[----:B------:R-:W-:Y:S01]  /*3a10*/  @!P5 IMAD.MOV R123, RZ, RZ, -R123 ;  /* 0x000000ffff7bd224 */ /* 0x000fe200078e0a7b */
[C---:B------:R-:W-:Y:S01]  /*3a20*/  SEL R148, R192.reuse, R13, !P3 ;  /* 0x0000000dc0947207 */ /* 0x040fe20005800000 */
[----:B------:R-:W-:Y:S01]  /*3a30*/  @!P2 IMAD.MOV R191, RZ, RZ, -R191 ;  /* 0x000000ffffbfa224 */ /* 0x000fe200078e0abf */
[C---:B------:R-:W-:Y:S01]  /*3a40*/  SEL R146, R192.reuse, R15, !P3 ;  /* 0x0000000fc0927207 */ /* 0x040fe20005800000 */
[----:B------:R-:W-:Y:S01]  /*3a50*/  @!P4 IMAD.MOV R131, RZ, RZ, -R131 ;  /* 0x000000ffff83c224 */ /* 0x000fe200078e0a83 */
[----:B------:R-:W-:Y:S01]  /*3a60*/  SEL R145, R192, R17, !P3 ;  /* 0x00000011c0917207 */ /* 0x000fe20005800000 */
[----:B------:R-:W-:Y:S01]  /*3a70*/  IMAD R152, R152, c[0x0][0x190], RZ ;  /* 0x0000640098987a24 */ /* 0x000fe200078e02ff */
[C---:B------:R-:W-:Y:S01]  /*3a80*/  SEL R143, R192.reuse, R19, !P3 ;  /* 0x00000013c08f7207 */ /* 0x040fe20005800000 */
[----:B------:R-:W-:Y:S01]  /*3a90*/  IMAD R151, R151, c[0x0][0x190], RZ ;  /* 0x0000640097977a24 */ /* 0x000fe200078e02ff */
[C---:B------:R-:W-:Y:S01]  /*3aa0*/  SEL R142, R192.reuse, R21, !P3 ;  /* 0x00000015c08e7207 */ /* 0x040fe20005800000 */
[----:B------:R-:W-:Y:S01]  /*3ab0*/  IMAD R149, R149, c[0x0][0x190], RZ ;  /* 0x0000640095957a24 */ /* 0x000fe200078e02ff */
[----:B------:R-:W-:Y:S01]  /*3ac0*/  SEL R140, R192, R23, !P3 ;  /* 0x00000017c08c7207 */ /* 0x000fe20005800000 */
[----:B------:R-:W-:Y:S01]  /*3ad0*/  IMAD R148, R148, c[0x0][0x190], RZ ;  /* 0x0000640094947a24 */ /* 0x000fe200078e02ff */
[----:B------:R-:W-:Y:S01]  /*3ae0*/  SEL R139, R192, R25, !P3 ;  /* 0x00000019c08b7207 */ /* 0x000fe20005800000 */
[----:B------:R-:W-:Y:S01]  /*3af0*/  IMAD R146, R146, c[0x0][0x190], RZ ;  /* 0x0000640092927a24 */ /* 0x000fe200078e02ff */
[C---:B------:R-:W-:Y:S01]  /*3b00*/  SEL R137, R192.reuse, R27, !P3 ;  /* 0x0000001bc0897207 */ /* 0x040fe20005800000 */
[----:B------:R-:W-:Y:S01]  /*3b10*/  IMAD R145, R145, c[0x0][0x190], RZ ;  /* 0x0000640091917a24 */ /* 0x000fe200078e02ff */
[C---:B------:R-:W-:Y:S01]  /*3b20*/  SEL R136, R192.reuse, R29, !P3 ;  /* 0x0000001dc0887207 */ /* 0x040fe20005800000 */
[----:B------:R-:W-:Y:S01]  /*3b30*/  IMAD R143, R143, c[0x0][0x190], RZ ;  /* 0x000064008f8f7a24 */ /* 0x000fe200078e02ff */
[----:B0-----:R-:W-:Y:S01]  /*3b40*/  SEL R134, R192, R31, !P3 ;  /* 0x0000001fc0867207 */ /* 0x001fe20005800000 */
[----:B------:R-:W-:Y:S01]  /*3b50*/  IMAD R142, R142, c[0x0][0x190], RZ ;  /* 0x000064008e8e7a24 */ /* 0x000fe200078e02ff */
[----:B------:R-:W-:Y:S01]  /*3b60*/  SEL R133, R192, R33, !P3 ;  /* 0x00000021c0857207 */ /* 0x000fe20005800000 */
[----:B------:R-:W-:Y:S01]  /*3b70*/  IMAD R140, R140, c[0x0][0x190], RZ ;  /* 0x000064008c8c7a24 */ /* 0x000fe200078e02ff */
[----:B------:R-:W-:Y:S01]  /*3b80*/  LEA R130, P6, R9, c[0x0][0x160], 0x1 ;  /* 0x0000580009827a11 */ /* 0x000fe200078c08ff */
[----:B------:R-:W-:Y:S01]  /*3b90*/  IMAD R139, R139, c[0x0][0x190], RZ ;  /* 0x000064008b8b7a24 */ /* 0x000fe200078e02ff */
[----:B------:R-:W-:Y:S01]  /*3ba0*/  LEA R193, P0, R154, c[0x0][0x168], 0x1 ;  /* 0x00005a009ac17a11 */ /* 0x000fe200078008ff */
        /* <DEDUP_REMOVED lines=52> */
[----:B------:R-:W-:Y:S01]  /*3ef0*/  IMAD.SHL.U32 R15, R30, 0x20, RZ ;  /* 0x000000201e0f7824 */ /* 0x000fe200078e00ff */
[----:B------:R-:W-:Y:S01]  /*3f00*/  SEL R4, R192, R87, !P3 ;  /* 0x00000057c0047207 */ /* 0x000fe20005800000 */
[----:B------:R-:W-:Y:S01]  /*3f10*/  IMAD R21, R242, c[0x0][0x188], RZ ;  /* 0x00006200f2157a24 */ /* 0x000fe200078e02ff */
[----:B------:R-:W-:Y:S01]  /*3f20*/  SEL R3, R192, R89, !P3 ;  /* 0x00000059c0037207 */ /* 0x000fe20005800000 */
[----:B------:R-:W-:Y:S01]  /*3f30*/  IMAD R10, R10, c[0x0][0x190], RZ ;  /* 0x000064000a0a7a24 */ /* 0x000fe200078e02ff */
[----:B------:R-:W-:Y:S01]  /*3f40*/  SEL R2, R192, R91, !P3 ;  /* 0x0000005bc0027207 */ /* 0x000fe20005800000 */
[----:B------:R-:W-:Y:S01]  /*3f50*/  IMAD R8, R8, c[0x0][0x190], RZ ;  /* 0x0000640008087a24 */ /* 0x000fe200078e02ff */
[C---:B------:R-:W-:Y:S01]  /*3f60*/  SEL R0, R192.reuse, R93, !P3 ;  /* 0x0000005dc0007207 */ /* 0x040fe20005800000 */
        /* <DEDUP_REMOVED lines=9> */
[C---:B------:R-:W-:Y:S01]  /*4000*/  SEL R171, R192.reuse, R103, !P3 ;  /* 0x00000067c0ab7207 */ /* 0x040fe20005800000 */
[----:B------:R0:W-:Y:S01]  /*4010*/  STL [R1+0xb0], R15 ;  /* 0x0000b00f01007387 */ /* 0x0001e20000100800 */
        /* <DEDUP_REMOVED lines=26> */
[----:B------:R-:W-:Y:S01]  /*41c0*/  SEL R192, R192, R131, !P3 ;  /* 0x00000083c0c07207 */ /* 0x000fe20005800000 */
[----:B------:R-:W-:Y:S01]  /*41d0*/  IMAD R185, R185, c[0x0][0x190], RZ ;  /* 0x00006400b9b97a24 */ /* 0x000fe200078e02ff */
[----:B------:R-:W-:Y:S01]  /*41e0*/  LEA.HI.X.SX32 R131, R9, c[0x0][0x164], 0x1, P6 ;  /* 0x0000590009837a11 */ /* 0x000fe200030f0eff */
[----:B------:R-:W-:Y:S01]  /*41f0*/  IMAD R179, R179, c[0x0][0x190], RZ ;  /* 0x00006400b3b37a24 */ /* 0x000fe200078e02ff */
[----:B------:R-:W-:Y:S01]  /*4200*/  LEA.HI.X.SX32 R154, R154, c[0x0][0x16c], 0x1, P0 ;  /* 0x00005b009a9a7a11 */ /* 0x000fe200000f0eff */
[----:B------:R-:W-:Y:S01]  /*4210*/  IMAD R187, R187, c[0x0][0x190], RZ ;  /* 0x00006400bbbb7a24 */ /* 0x000fe200078e02ff */
[----:B------:R-:W-:Y:S01]  /*4220*/  LEA R157, P1, R152, c[0x0][0x168], 0x1 ;  /* 0x00005a00989d7a11 */ /* 0x000fe200078208ff */
        /* <DEDUP_REMOVED lines=10> */
[----:B------:R-:W-:Y:S01]  /*42d0*/  CS2R R124, SRZ ;  /* 0x00000000007c7805 */ /* 0x000fe2000001ff00 */
[----:B------:R-:W-:Y:S01]  /*42e0*/  LEA R153, P0, R143, c[0x0][0x168], 0x1 ;  /* 0x00005a008f997a11 */ /* 0x000fe200078008ff */
[----:B------:R-:W-:Y:S01]  /*42f0*/  CS2R R126, SRZ ;  /* 0x00000000007e7805 */ /* 0x000fe2000001ff00 */
[----:B------:R-:W-:Y:S01]  /*4300*/  LEA.HI.X.SX32 R152, R152, c[0x0][0x16c], 0x1, P1 ;  /* 0x00005b0098987a11 */ /* 0x000fe200008f0eff */
        /* <DEDUP_REMOVED lines=13> */
[----:B------:R-:W-:Y:S01]  /*43e0*/  LEA R197, P1, R142, c[0x0][0x168], 0x1 ;  /* 0x00005a008ec57a11 */ /* 0x000fe200078208ff */
        /* <DEDUP_REMOVED lines=45> */
[----:B------:R-:W-:-:S02]  /*46c0*/  LEA.HI.X.SX32 R38, R38, c[0x0][0x16c], 0x1, P3 ;  /* 0x00005b0026267a11 */ /* 0x000fc400018f0eff */
[----:B------:R-:W-:Y:S02]  /*46d0*/  LEA.HI.X.SX32 R37, R37, c[0x0][0x16c], 0x1, P4 ;  /* 0x00005b0025257a11 */ /* 0x000fe400020f0eff */
[----:B------:R-:W-:Y:S02]  /*46e0*/  LEA.HI.X.SX32 R35, R35, c[0x0][0x16c], 0x1, P5 ;  /* 0x00005b0023237a11 */ /* 0x000fe400028f0eff */
[----:B------:R-:W-:Y:S02]  /*46f0*/  LEA.HI.X.SX32 R34, R34, c[0x0][0x16c], 0x1, P6 ;  /* 0x00005b0022227a11 */ /* 0x000fe400030f0eff */
[----:B------:R-:W-:Y:S02]  /*4700*/  LEA.HI.X.SX32 R32, R32, c[0x0][0x16c], 0x1, P0 ;  /* 0x00005b0020207a11 */ /* 0x000fe400000f0eff */
[----:B------:R-:W-:Y:S02]  /*4710*/  LEA R204, P1, R31, c[0x0][0x168], 0x1 ;  /* 0x00005a001fcc7a11 */ /* 0x000fe400078208ff */
[----:B------:R-:W-:-:S02]  /*4720*/  LEA R39, P2, R29, c[0x0][0x168], 0x1 ;  /* 0x00005a001d277a11 */ /* 0x000fc400078408ff */
[----:B------:R-:W-:Y:S02]  /*4730*/  LEA R205, P3, R28, c[0x0][0x168], 0x1 ;  /* 0x00005a001ccd7a11 */ /* 0x000fe400078608ff */
[----:B------:R-:W-:Y:S02]  /*4740*/  LEA R36, P4, R26, c[0x0][0x168], 0x1 ;  /* 0x00005a001a247a11 */ /* 0x000fe400078808ff */
[----:B------:R-:W-:Y:S02]  /*4750*/  LEA R206, P5, R25, c[0x0][0x168], 0x1 ;  /* 0x00005a0019ce7a11 */ /* 0x000fe400078a08ff */
[----:B------:R-:W-:Y:S02]  /*4760*/  LEA R33, P6, R23, c[0x0][0x168], 0x1 ;  /* 0x00005a0017217a11 */ /* 0x000fe400078c08ff */
[----:B------:R-:W-:Y:S02]  /*4770*/  LEA R207, P0, R22, c[0x0][0x168], 0x1 ;  /* 0x00005a0016cf7a11 */ /* 0x000fe400078008ff */
[----:B------:R-:W-:-:S02]  /*4780*/  LEA.HI.X.SX32 R31, R31, c[0x0][0x16c], 0x1, P1 ;  /* 0x00005b001f1f7a11 */ /* 0x000fc400008f0eff */
[----:B------:R-:W-:Y:S02]  /*4790*/  LEA.HI.X.SX32 R29, R29, c[0x0][0x16c], 0x1, P2 ;  /* 0x00005b001d1d7a11 */ /* 0x000fe400010f0eff */
[----:B------:R-:W-:Y:S02]  /*47a0*/  LEA.HI.X.SX32 R28, R28, c[0x0][0x16c], 0x1, P3 ;  /* 0x00005b001c1c7a11 */ /* 0x000fe400018f0eff */
[----:B------:R-:W-:Y:S02]  /*47b0*/  LEA.HI.X.SX32 R26, R26, c[0x0][0x16c], 0x1, P4 ;  /* 0x00005b001a1a7a11 */ /* 0x000fe400020f0eff */
[----:B------:R-:W-:Y:S02]  /*47c0*/  LEA.HI.X.SX32 R25, R25, c[0x0][0x16c], 0x1, P5 ;  /* 0x00005b0019197a11 */ /* 0x000fe400028f0eff */
[----:B------:R-:W-:Y:S02]  /*47d0*/  LEA.HI.X.SX32 R23, R23, c[0x0][0x16c], 0x1, P6 ;  /* 0x00005b0017177a11 */ /* 0x000fe400030f0eff */
[----:B------:R-:W-:-:S02]  /*47e0*/  LEA.HI.X.SX32 R22, R22, c[0x0][0x16c], 0x1, P0 ;  /* 0x00005b0016167a11 */ /* 0x000fc400000f0eff */
[----:B------:R-:W-:Y:S02]  /*47f0*/  LEA R30, P1, R20, c[0x0][0x168], 0x1 ;  /* 0x00005a00141e7a11 */ /* 0x000fe400078208ff */
[----:B------:R-:W-:Y:S02]  /*4800*/  LEA R208, P2, R19, c[0x0][0x168], 0x1 ;  /* 0x00005a0013d07a11 */ /* 0x000fe400078408ff */
[----:B------:R-:W-:Y:S02]  /*4810*/  LEA R27, P3, R17, c[0x0][0x168], 0x1 ;  /* 0x00005a00111b7a11 */ /* 0x000fe400078608ff */
[----:B------:R-:W-:Y:S02]  /*4820*/  LEA R209, P4, R16, c[0x0][0x168], 0x1 ;  /* 0x00005a0010d17a11 */ /* 0x000fe400078808ff */
[----:B------:R-:W-:Y:S02]  /*4830*/  LEA R24, P5, R14, c[0x0][0x168], 0x1 ;  /* 0x00005a000e187a11 */ /* 0x000fe400078a08ff */
[----:B------:R-:W-:-:S02]  /*4840*/  LEA R210, P6, R13, c[0x0][0x168], 0x1 ;  /* 0x00005a000dd27a11 */ /* 0x000fc400078c08ff */
[----:B------:R-:W-:Y:S02]  /*4850*/  LEA R21, P0, R11, c[0x0][0x168], 0x1 ;  /* 0x00005a000b157a11 */ /* 0x000fe400078008ff */
[----:B------:R-:W-:Y:S02]  /*4860*/  LOP3.LUT R226, R226, 0x200, R15, 0xf8, !PT ;  /* 0x00000200e2e27812 */ /* 0x000fe400078ef80f */
[----:B------:R-:W-:Y:S02]  /*4870*/  LEA.HI.X.SX32 R20, R20, c[0x0][0x16c], 0x1, P1 ;  /* 0x00005b0014147a11 */ /* 0x000fe400008f0eff */
[----:B------:R-:W-:Y:S02]  /*4880*/  LEA.HI.X.SX32 R19, R19, c[0x0][0x16c], 0x1, P2 ;  /* 0x00005b0013137a11 */ /* 0x000fe400010f0eff */
[----:B------:R-:W-:Y:S02]  /*4890*/  LEA.HI.X.SX32 R17, R17, c[0x0][0x16c], 0x1, P3 ;  /* 0x00005b0011117a11 */ /* 0x000fe400018f0eff */
[----:B------:R-:W-:-:S02]  /*48a0*/  LEA.HI.X.SX32 R16, R16, c[0x0][0x16c], 0x1, P4 ;  /* 0x00005b0010107a11 */ /* 0x000fc400020f0eff */
[----:B------:R-:W-:Y:S02]  /*48b0*/  LEA.HI.X.SX32 R14, R14, c[0x0][0x16c], 0x1, P5 ;  /* 0x00005b000e0e7a11 */ /* 0x000fe400028f0eff */
[----:B------:R-:W-:Y:S02]  /*48c0*/  LEA.HI.X.SX32 R13, R13, c[0x0][0x16c], 0x1, P6 ;  /* 0x00005b000d0d7a11 */ /* 0x000fe400030f0eff */
[----:B------:R-:W-:Y:S02]  /*48d0*/  LEA.HI.X.SX32 R11, R11, c[0x0][0x16c], 0x1, P0 ;  /* 0x00005b000b0b7a11 */ /* 0x000fe400000f0eff */
[----:B------:R-:W-:Y:S02]  /*48e0*/  LEA R211, P1, R10, c[0x0][0x168], 0x1 ;  /* 0x00005a000ad37a11 */ /* 0x000fe400078208ff */
[----:B------:R-:W-:Y:S02]  /*48f0*/  LEA R18, P2, R8, c[0x0][0x168], 0x1 ;  /* 0x00005a0008127a11 */ /* 0x000fe400078408ff */
[----:B------:R-:W-:-:S02]  /*4900*/  LEA R212, P3, R7, c[0x0][0x168], 0x1 ;  /* 0x00005a0007d47a11 */ /* 0x000fc400078608ff */
[----:B0-----:R-:W-:Y:S02]  /*4910*/  LEA R15, P4, R6, c[0x0][0x168], 0x1 ;  /* 0x00005a00060f7a11 */ /* 0x001fe400078808ff */
[----:B------:R-:W-:Y:S02]  /*4920*/  LEA R213, P5, R5, c[0x0][0x168], 0x1 ;  /* 0x00005a0005d57a11 */ /* 0x000fe400078a08ff */
[----:B------:R-:W-:Y:S02]  /*4930*/  LEA R12, P6, R4, c[0x0][0x168], 0x1 ;  /* 0x00005a00040c7a11 */ /* 0x000fe400078c08ff */
[----:B------:R-:W-:Y:S02]  /*4940*/  LEA R214, P0, R3, c[0x0][0x168], 0x1 ;  /* 0x00005a0003d67a11 */ /* 0x000fe400078008ff */
[----:B------:R-:W-:Y:S02]  /*4950*/  LEA.HI.X.SX32 R10, R10, c[0x0][0x16c], 0x1, P1 ;  /* 0x00005b000a0a7a11 */ /* 0x000fe400008f0eff */
[----:B------:R-:W-:-:S02]  /*4960*/  LEA.HI.X.SX32 R8, R8, c[0x0][0x16c], 0x1, P2 ;  /* 0x00005b0008087a11 */ /* 0x000fc400010f0eff */
[----:B------:R-:W-:Y:S02]  /*4970*/  LEA.HI.X.SX32 R7, R7, c[0x0][0x16c], 0x1, P3 ;  /* 0x00005b0007077a11 */ /* 0x000fe400018f0eff */
[----:B------:R-:W-:Y:S02]  /*4980*/  LEA.HI.X.SX32 R6, R6, c[0x0][0x16c], 0x1, P4 ;  /* 0x00005b0006067a11 */ /* 0x000fe400020f0eff */
[----:B------:R-:W-:Y:S02]  /*4990*/  LEA.HI.X.SX32 R5, R5, c[0x0][0x16c], 0x1, P5 ;  /* 0x00005b0005057a11 */ /* 0x000fe400028f0eff */
[----:B------:R-:W-:Y:S02]  /*49a0*/  LEA.HI.X.SX32 R4, R4, c[0x0][0x16c], 0x1, P6 ;  /* 0x00005b0004047a11 */ /* 0x000fe400030f0eff */
[----:B------:R-:W-:Y:S02]  /*49b0*/  LEA.HI.X.SX32 R3, R3, c[0x0][0x16c], 0x1, P0 ;  /* 0x00005b0003037a11 */ /* 0x000fe400000f0eff */
[----:B------:R-:W-:-:S02]  /*49c0*/  LEA R9, P1, R2, c[0x0][0x168], 0x1 ;  /* 0x00005a0002097a11 */ /* 0x000fc400078208ff */
[----:B------:R-:W-:Y:S02]  /*49d0*/  LEA R215, P2, R0, c[0x0][0x168], 0x1 ;  /* 0x00005a0000d77a11 */ /* 0x000fe400078408ff */
[----:B------:R-:W-:Y:S02]  /*49e0*/  LEA R166, P3, R165, c[0x0][0x168], 0x1 ;  /* 0x00005a00a5a67a11 */ /* 0x000fe400078608ff */
[----:B------:R-:W-:Y:S02]  /*49f0*/  LEA R216, P4, R167, c[0x0][0x168], 0x1 ;  /* 0x00005a00a7d87a11 */ /* 0x000fe400078808ff */
[----:B------:R-:W-:Y:S02]  /*4a00*/  LEA R169, P5, R168, c[0x0][0x168], 0x1 ;  /* 0x00005a00a8a97a11 */ /* 0x000fe400078a08ff */
[----:B------:R-:W-:Y:S02]  /*4a10*/  LEA R217, P6, R170, c[0x0][0x168], 0x1 ;  /* 0x00005a00aad97a11 */ /* 0x000fe400078c08ff */
[----:B------:R-:W-:-:S02]  /*4a20*/  LEA R172, P0, R171, c[0x0][0x168], 0x1 ;  /* 0x00005a00abac7a11 */ /* 0x000fc400078008ff */
[----:B------:R-:W-:Y:S02]  /*4a30*/  LEA.HI.X.SX32 R2, R2, c[0x0][0x16c], 0x1, P1 ;  /* 0x00005b0002027a11 */ /* 0x000fe400008f0eff */
[----:B------:R-:W-:Y:S02]  /*4a40*/  LEA.HI.X.SX32 R0, R0, c[0x0][0x16c], 0x1, P2 ;  /* 0x00005b0000007a11 */ /* 0x000fe400010f0eff */
[----:B------:R-:W-:Y:S02]  /*4a50*/  LEA.HI.X.SX32 R165, R165, c[0x0][0x16c], 0x1, P3 ;  /* 0x00005b00a5a57a11 */ /* 0x000fe400018f0eff */
[----:B------:R-:W-:Y:S02]  /*4a60*/  LEA.HI.X.SX32 R167, R167, c[0x0][0x16c], 0x1, P4 ;  /* 0x00005b00a7a77a11 */ /* 0x000fe400020f0eff */
[----:B------:R-:W-:Y:S02]  /*4a70*/  LEA.HI.X.SX32 R168, R168, c[0x0][0x16c], 0x1, P5 ;  /* 0x00005b00a8a87a11 */ /* 0x000fe400028f0eff */
[----:B------:R-:W-:-:S02]  /*4a80*/  LEA.HI.X.SX32 R170, R170, c[0x0][0x16c], 0x1, P6 ;  /* 0x00005b00aaaa7a11 */ /* 0x000fc400030f0eff */
[----:B------:R-:W-:Y:S02]  /*4a90*/  LEA.HI.X.SX32 R171, R171, c[0x0][0x16c], 0x1, P0 ;  /* 0x00005b00abab7a11 */ /* 0x000fe400000f0eff */
[----:B------:R-:W-:Y:S02]  /*4aa0*/  LEA R218, P1, R173, c[0x0][0x168], 0x1 ;  /* 0x00005a00adda7a11 */ /* 0x000fe400078208ff */
[----:B------:R-:W-:Y:S02]  /*4ab0*/  LEA R182, P2, R174, c[0x0][0x168], 0x1 ;  /* 0x00005a00aeb67a11 */ /* 0x000fe400078408ff */
[----:B------:R-:W-:Y:S02]  /*4ac0*/  LEA R219, P3, R175, c[0x0][0x168], 0x1 ;  /* 0x00005a00afdb7a11 */ /* 0x000fe400078608ff */
[----:B------:R-:W-:Y:S02]  /*4ad0*/  LEA R183, P4, R176, c[0x0][0x168], 0x1 ;  /* 0x00005a00b0b77a11 */ /* 0x000fe400078808ff */
[----:B------:R-:W-:-:S02]  /*4ae0*/  LEA R220, P5, R177, c[0x0][0x168], 0x1 ;  /* 0x00005a00b1dc7a11 */ /* 0x000fc400078a08ff */
[----:B------:R-:W-:Y:S02]  /*4af0*/  LEA R184, P6, R178, c[0x0][0x168], 0x1 ;  /* 0x00005a00b2b87a11 */ /* 0x000fe400078c08ff */
[----:B------:R-:W-:Y:S02]  /*4b00*/  LEA R221, P0, R185, c[0x0][0x168], 0x1 ;  /* 0x00005a00b9dd7a11 */ /* 0x000fe400078008ff */
        /* <DEDUP_REMOVED lines=10> */
[----:B------:R-:W-:Y:S02]  /*4bb0*/  LEA R223, P4, R189, c[0x0][0x168], 0x1 ;  /* 0x00005a00bddf7a11 */ /* 0x000fe400078808ff */
        /* <DEDUP_REMOVED lines=10> */
[----:B------:R-:W-:-:S02]  /*4c60*/  LOP3.LUT R227, R226, 0x20, RZ, 0x3c, !PT ;  /* 0x00000020e2e37812 */ /* 0x000fc400078e3cff */
.L_x_3:
[C---:B------:R-:W-:Y:S01]  /*4c70*/  ISETP.GE.AND P0, PT, R228.reuse, UR4, PT ;  /* 0x00000004e4007c0c */ /* 0x040fe2000bf06270 */
[----:B------:R-:W-:Y:S01]  /*4c80*/  IMAD R40, R228, c[0x0][0x188], RZ ;  /* 0x00006200e4287a24 */ /* 0x000fe200078e02ff */
[----:B------:R-:W-:Y:S01]  /*4c90*/  PRMT R103, RZ, 0x7610, R103 ;  /* 0x00007610ff677816 */ /* 0x000fe20000000067 */
[----:B------:R-:W-:-:S02]  /*4ca0*/  IMAD R42, R243, c[0x0][0x188], RZ ;  /* 0x00006200f32a7a24 */ /* 0x000fc400078e02ff */
[----:B------:R-:W-:-:S08]  /*4cb0*/  IMAD.WIDE R40, R40, 0x2, R130 ;  /* 0x0000000228287825 */ /* 0x000fd000078e0282 */
[----:B------:R0:W2:Y:S01]  /*4cc0*/  @!P0 LDG.E.U16 R103, [R40.64] ;  /* 0x0000000628678981 */ /* 0x0000a2000c1e1500 */
[----:B------:R-:W-:Y:S02]  /*4cd0*/  ISETP.GE.AND P0, PT, R243, UR4, PT ;  /* 0x00000004f3007c0c */ /* 0x000fe4000bf06270 */
[----:B------:R-:W-:Y:S01]  /*4ce0*/  PRMT R47, RZ, 0x7610, R47 ;  /* 0x00007610ff2f7816 */ /* 0x000fe2000000002f */
[----:B0-----:R-:W-:Y:S01]  /*4cf0*/  IMAD.WIDE R40, R42, 0x2, R130 ;  /* 0x000000022a287825 */ /* 0x001fe200078e0282 */
[----:B------:R-:W-:-:S03]  /*4d00*/  PRMT R46, RZ, 0x7610, R46 ;  /* 0x00007610ff2e7816 */ /* 0x000fc6000000002e */
[----:B------:R-:W-:-:S06]  /*4d10*/  IMAD R42, R241, c[0x0][0x188], RZ ;  /* 0x00006200f12a7a24 */ /* 0x000fcc00078e02ff */
[----:B------:R0:W3:Y:S01]  /*4d20*/  @!P0 LDG.E.U16 R47, [R40.64] ;  /* 0x00000006282f8981 */ /* 0x0000e2000c1e1500 */
[----:B------:R-:W-:Y:S02]  /*4d30*/  ISETP.GE.AND P0, PT, R241, UR4, PT ;  /* 0x00000004f1007c0c */ /* 0x000fe4000bf06270 */
[C---:B------:R-:W-:Y:S01]  /*4d40*/  ISETP.GE.AND P1, PT, R239.reuse, UR4, PT ;  /* 0x00000004ef007c0c */ /* 0x040fe2000bf26270 */
[----:B------:R-:W-:Y:S02]  /*4d50*/  IMAD R43, R239, c[0x0][0x188], RZ ;  /* 0x00006200ef2b7a24 */ /* 0x000fe400078e02ff */
[----:B0-----:R-:W-:Y:S01]  /*4d60*/  IMAD.WIDE R40, R42, 0x2, R130 ;  /* 0x000000022a287825 */ /* 0x001fe200078e0282 */
[----:B------:R-:W-:-:S07]  /*4d70*/  PRMT R45, RZ, 0x7610, R45 ;  /* 0x00007610ff2d7816 */ /* 0x000fce000000002d */
[----:B------:R0:W4:Y:S01]  /*4d80*/  @!P0 LDG.E.U16 R46, [R40.64] ;  /* 0x00000006282e8981 */ /* 0x000122000c1e1500 */
[C---:B------:R-:W-:Y:S01]  /*4d90*/  ISETP.GE.AND P0, PT, R244.reuse, UR4, PT ;  /* 0x00000004f4007c0c */ /* 0x040fe2000bf06270 */
[----:B------:R-:W-:Y:S01]  /*4da0*/  IMAD R42, R244, c[0x0][0x188], RZ ;  /* 0x00006200f42a7a24 */ /* 0x000fe200078e02ff */
[----:B------:R-:W-:Y:S01]  /*4db0*/  PRMT R44, RZ, 0x7610, R44 ;  /* 0x00007610ff2c7816 */ /* 0x000fe2000000002c */
[----:B0-----:R-:W-:-:S05]  /*4dc0*/  IMAD.WIDE R40, R43, 0x2, R130 ;  /* 0x000000022b287825 */ /* 0x001fca00078e0282 */
[----:B------:R0:W5:Y:S02]  /*4dd0*/  @!P1 LDG.E.U16 R45, [R40.64] ;  /* 0x00000006282d9981 */ /* 0x000164000c1e1500 */
[----:B0-----:R-:W-:-:S05]  /*4de0*/  IMAD.WIDE R40, R42, 0x2, R130 ;  /* 0x000000022a287825 */ /* 0x001fca00078e0282 */
[----:B------:R0:W5:Y:S01]  /*4df0*/  @!P0 LDG.E.U16 R44, [R40.64] ;  /* 0x00000006282c8981 */ /* 0x000162000c1e1500 */
[C---:B------:R-:W-:Y:S01]  /*4e00*/  ISETP.GE.AND P0, PT, R242.reuse, UR4, PT ;  /* 0x00000004f2007c0c */ /* 0x040fe2000bf06270 */
[----:B------:R-:W-:Y:S01]  /*4e10*/  IMAD R42, R242, c[0x0][0x188], RZ ;  /* 0x00006200f22a7a24 */ /* 0x000fe200078e02ff */
[----:B------:R-:W-:Y:S02]  /*4e20*/  PRMT R102, RZ, 0x7610, R102 ;  /* 0x00007610ff667816 */ /* 0x000fe40000000066 */
[C---:B------:R-:W-:Y:S01]  /*4e30*/  ISETP.GE.AND P1, PT, R240.reuse, UR4, PT ;  /* 0x00000004f0007c0c */ /* 0x040fe2000bf26270 */
[----:B------:R-:W-:Y:S02]  /*4e40*/  IMAD R43, R240, c[0x0][0x188], RZ ;  /* 0x00006200f02b7a24 */ /* 0x000fe400078e02ff */
[----:B0-----:R-:W-:Y:S02]  /*4e50*/  IMAD.WIDE R40, R42, 0x2, R130 ;  /* 0x000000022a287825 */ /* 0x001fe400078e0282 */
[----:B------:R-:W0:Y:S01]  /*4e60*/  S2R R42, SR_TID.X ;  /* 0x00000000002a7919 */ /* 0x000e220000002100 */
[----:B------:R-:W-:-:S03]  /*4e70*/  PRMT R101, RZ, 0x7610, R101 ;  /* 0x00007610ff657816 */ /* 0x000fc60000000065 */
[----:B------:R1:W5:Y:S01]  /*4e80*/  @!P0 LDG.E.U16 R102, [R40.64] ;  /* 0x0000000628668981 */ /* 0x000362000c1e1500 */
[----:B------:R-:W-:Y:S02]  /*4e90*/  ISETP.GE.AND P0, PT, R238, UR4, PT ;  /* 0x00000004ee007c0c */ /* 0x000fe4000bf06270 */
[----:B------:R-:W-:Y:S01]  /*4ea0*/  PRMT R100, RZ, 0x7610, R100 ;  /* 0x00007610ff647816 */ /* 0x000fe20000000064 */
[----:B-1----:R-:W-:-:S04]  /*4eb0*/  IMAD.WIDE R40, R43, 0x2, R130 ;  /* 0x000000022b287825 */ /* 0x002fc800078e0282 */
[----:B------:R-:W-:Y:S01]  /*4ec0*/  IMAD R43, R238, c[0x0][0x188], RZ ;  /* 0x00006200ee2b7a24 */ /* 0x000fe200078e02ff */
[----:B------:R1:W5:Y:S01]  /*4ed0*/  @!P1 LDG.E.U16 R101, [R40.64] ;  /* 0x0000000628659981 */ /* 0x000362000c1e1500 */
[----:B0-----:R-:W-:Y:S02]  /*4ee0*/  LOP3.LUT R42, R42, 0x1f, RZ, 0xc0, !PT ;  /* 0x0000001f2a2a7812 */ /* 0x001fe400078ec0ff */
[----:B-1----:R-:W-:-:S05]  /*4ef0*/  IMAD.WIDE R40, R43, 0x2, R130 ;  /* 0x000000022b287825 */ /* 0x002fca00078e0282 */
[----:B------:R0:W5:Y:S01]  /*4f00*/  @!P0 LDG.E.U16 R100, [R40.64] ;  /* 0x0000000628648981 */ /* 0x000162000c1e1500 */
[----:B------:R-:W-:Y:S02]  /*4f10*/  ISETP.GE.AND P0, PT, R42, UR4, PT ;  /* 0x000000042a007c0c */ /* 0x000fe4000bf06270 */
[----:B------:R-:W-:Y:S01]  /*4f20*/  PRMT R95, RZ, 0x7610, R95 ;  /* 0x00007610ff5f7816 */ /* 0x000fe2000000005f */
[----:B------:R-:W-:Y:S01]  /*4f30*/  BAR.SYNC.DEFER_BLOCKING 0x0 ;  /* 0x0000000000007b1d */ /* 0x000fe20000010000 */
[----:B0-----:R-:W-:-:S05]  /*4f40*/  IADD3 R40, P1, R225, R160, RZ ;  /* 0x000000a0e1287210 */ /* 0x001fca0007f3e0ff */
[----:B------:R-:W-:Y:S01]  /*4f50*/  IMAD.X R41, R192, 0x1, R161, P1 ;  /* 0x00000001c0297824 */ /* 0x000fe200008e06a1 */
[----:B------:R-:W-:-:S04]  /*4f60*/  PRMT R94, RZ, 0x7610, R94 ;  /* 0x00007610ff5e7816 */ /* 0x000fc8000000005e */
[----:B------:R0:W5:Y:S02]  /*4f70*/  @!P0 LDG.E.U16 R95, [R40.64] ;  /* 0x00000006285f8981 */ /* 0x000164000c1e1500 */
[----:B0-----:R-:W-:-:S05]  /*4f80*/  IADD3 R40, P1, R190, R160, RZ ;  /* 0x000000a0be287210 */ /* 0x001fca0007f3e0ff */
[----:B------:R-:W-:-:S05]  /*4f90*/  IMAD.X R41, R181, 0x1, R161, P1 ;  /* 0x00000001b5297824 */ /* 0x000fca00008e06a1 */
[----:B------:R0:W5:Y:S01]  /*4fa0*/  @!P0 LDG.E.U16 R94, [R40.64] ;  /* 0x00000006285e8981 */ /* 0x000162000c1e1500 */
[----:B------:R-:W-:Y:S02]  /*4fb0*/  PRMT R93, RZ, 0x7610, R93 ;  /* 0x00007610ff5d7816 */ /* 0x000fe4000000005d */
[----:B0-----:R-:W-:-:S05]  /*4fc0*/  IADD3 R40, P1, R188, R160, RZ ;  /* 0x000000a0bc287210 */ /* 0x001fca0007f3e0ff */
[----:B------:R-:W-:-:S05]  /*4fd0*/  IMAD.X R41, R180, 0x1, R161, P1 ;  /* 0x00000001b4297824 */ /* 0x000fca00008e06a1 */
[----:B------:R0:W5:Y:S01]  /*4fe0*/  @!P0 LDG.E.U16 R93, [R40.64] ;  /* 0x00000006285d8981 */ /* 0x000162000c1e1500 */
[----:B------:R-:W-:Y:S02]  /*4ff0*/  PRMT R92, RZ, 0x7610, R92 ;  /* 0x00007610ff5c7816 */ /* 0x000fe4000000005c */
[----:B0-----:R-:W-:-:S05]  /*5000*/  IADD3 R40, P1, R186, R160, RZ ;  /* 0x000000a0ba287210 */ /* 0x001fca0007f3e0ff */
[----:B------:R-:W-:Y:S01]  /*5010*/  IMAD.X R41, R179, 0x1, R161, P1 ;  /* 0x00000001b3297824 */ /* 0x000fe200008e06a1 */
[----:B------:R-:W-:-:S04]  /*5020*/  IADD3 R42, P1, R193, R160, RZ ;  /* 0x000000a0c12a7210 */ /* 0x000fc80007f3e0ff */
[----:B------:R0:W5:Y:S01]  /*5030*/  @!P0 LDG.E.U16 R92, [R40.64] ;  /* 0x00000006285c8981 */ /* 0x000162000c1e1500 */
[----:B------:R-:W-:Y:S01]  /*5040*/  IMAD.X R43, R154, 0x1, R161, P1 ;  /* 0x000000019a2b7824 */ /* 0x000fe200008e06a1 */
[----:B0-----:R-:W-:-:S06]  /*5050*/  PRMT R40, RZ, 0x7610, R40 ;  /* 0x00007610ff287816 */ /* 0x001fcc0000000028 */
[----:B------:R0:W5:Y:S01]  /*5060*/  @!P0 LDG.E.U16 R40, [R42.64] ;  /* 0x000000062a288981 */ /* 0x000162000c1e1500 */
[----:B------:R-:W-:Y:S02]  /*5070*/  PRMT R104, RZ, 0x7610, R104 ;  /* 0x00007610ff687816 */ /* 0x000fe40000000068 */
[----:B0-----:R-:W-:-:S05]  /*5080*/  IADD3 R42, P1, R184, R160, RZ ;  /* 0x000000a0b82a7210 */ /* 0x001fca0007f3e0ff */
[----:B------:R-:W-:-:S05]  /*5090*/  IMAD.X R43, R178, 0x1, R161, P1 ;  /* 0x00000001b22b7824 */ /* 0x000fca00008e06a1 */
[----:B------:R0:W5:Y:S01]  /*50a0*/  @!P0 LDG.E.U16 R104, [R42.64] ;  /* 0x000000062a688981 */ /* 0x000162000c1e1500 */
[----:B------:R-:W-:Y:S02]  /*50b0*/  PRMT R41, RZ, 0x7610, R41 ;  /* 0x00007610ff297816 */ /* 0x000fe40000000029 */
[----:B0-----:R-:W-:-:S05]  /*50c0*/  IADD3 R42, P1, R183, R160, RZ ;  /* 0x000000a0b72a7210 */ /* 0x001fca0007f3e0ff */
[----:B------:R-:W-:-:S05]  /*50d0*/  IMAD.X R43, R176, 0x1, R161, P1 ;  /* 0x00000001b02b7824 */ /* 0x000fca00008e06a1 */
[----:B------:R0:W5:Y:S02]  /*50e0*/  @!P0 LDG.E.U16 R41, [R42.64] ;  /* 0x000000062a298981 */ /* 0x000164000c1e1500 */
[----:B0-----:R-:W-:-:S05]  /*50f0*/  IADD3 R42, P1, R182, R160, RZ ;  /* 0x000000a0b62a7210 */ /* 0x001fca0007f3e0ff */
[----:B------:R-:W-:Y:S01]  /*5100*/  IMAD.X R43, R174, 0x1, R161, P1 ;  /* 0x00000001ae2b7824 */ /* 0x000fe200008e06a1 */
[----:B--2---:R0:W-:Y:S02]  /*5110*/  STS.U16 [R163+0x4000], R103 ;  /* 0x00400067a3007388 */ /* 0x0041e40000000400 */
[----:B0-----:R-:W-:-:S06]  /*5120*/  PRMT R103, RZ, 0x7610, R103 ;  /* 0x00007610ff677816 */ /* 0x001fcc0000000067 */
[----:B------:R0:W2:Y:S04]  /*5130*/  @!P0 LDG.E.U16 R103, [R42.64] ;  /* 0x000000062a678981 */ /* 0x0000a8000c1e1500 */
[----:B---3--:R1:W-:Y:S01]  /*5140*/  STS.U16 [R163+0x4200], R47 ;  /* 0x0042002fa3007388 */ /* 0x0083e20000000400 */
[----:B0-----:R-:W-:Y:S02]  /*5150*/  IADD3 R42, P1, R172, R160, RZ ;  /* 0x000000a0ac2a7210 */ /* 0x001fe40007f3e0ff */
[----:B-1----:R-:W-:-:S03]  /*5160*/  PRMT R47, RZ, 0x7610, R47 ;  /* 0x00007610ff2f7816 */ /* 0x002fc6000000002f */
[----:B------:R-:W-:Y:S01]  /*5170*/  IMAD.X R43, R171, 0x1, R161, P1 ;  /* 0x00000001ab2b7824 */ /* 0x000fe200008e06a1 */
[----:B----4-:R0:W-:Y:S04]  /*5180*/  STS.U16 [R163+0x4400], R46 ;  /* 0x0044002ea3007388 */ /* 0x0101e80000000400 */
[----:B------:R1:W3:Y:S01]  /*5190*/  @!P0 LDG.E.U16 R47, [R42.64] ;  /* 0x000000062a2f8981 */ /* 0x0002e2000c1e1500 */
[----:B0-----:R-:W-:Y:S02]  /*51a0*/  PRMT R46, RZ, 0x7610, R46 ;  /* 0x00007610ff2e7816 */ /* 0x001fe4000000002e */
[----:B-1----:R-:W-:-:S05]  /*51b0*/  IADD3 R42, P1, R169, R160, RZ ;  /* 0x000000a0a92a7210 */ /* 0x002fca0007f3e0ff */
[----:B------:R-:W-:Y:S01]  /*51c0*/  IMAD.X R43, R168, 0x1, R161, P1 ;  /* 0x00000001a82b7824 */ /* 0x000fe200008e06a1 */
[----:B-----5:R0:W-:Y:S04]  /*51d0*/  STS.U16 [R163+0x4600], R45 ;  /* 0x0046002da3007388 */ /* 0x0201e80000000400 */
[----:B------:R1:W4:Y:S01]  /*51e0*/  @!P0 LDG.E.U16 R46, [R42.64] ;  /* 0x000000062a2e8981 */ /* 0x000322000c1e1500 */
[----:B0-----:R-:W-:Y:S02]  /*51f0*/  PRMT R45, RZ, 0x7610, R45 ;  /* 0x00007610ff2d7816 */ /* 0x001fe4000000002d */
[----:B-1----:R-:W-:-:S05]  /*5200*/  IADD3 R42, P1, R166, R160, RZ ;  /* 0x000000a0a62a7210 */ /* 0x002fca0007f3e0ff */
[----:B------:R-:W-:Y:S01]  /*5210*/  IMAD.X R43, R165, 0x1, R161, P1 ;  /* 0x00000001a52b7824 */ /* 0x000fe200008e06a1 */
[----:B------:R0:W-:Y:S04]  /*5220*/  STS.U16 [R229+0x4100], R44 ;  /* 0x0041002ce5007388 */ /* 0x0001e80000000400 */
[----:B------:R1:W5:Y:S01]  /*5230*/  @!P0 LDG.E.U16 R45, [R42.64] ;  /* 0x000000062a2d8981 */ /* 0x000362000c1e1500 */
        /* <DEDUP_REMOVED lines=18> */
[----:B------:R0:W-:Y:S04]  /*5360*/  STS.U16 [R163], R95 ;  /* 0x0000005fa3007388 */ /* 0x0001e80000000400 */
        /* <DEDUP_REMOVED lines=38> */
[----:B------:R-:W-:-:S05]  /*55d0*/  IMAD.X R43, R32, 0x1, R161, P1 ;  /* 0x00000001202b7824 */ /* 0x000fca00008e06a1 */
[----:B------:R0:W3:Y:S04]  /*55e0*/  @!P0 LDG.E.U16 R47, [R42.64] ;  /* 0x000000062a2f8981 */ /* 0x0000e8000c1e1500 */
[----:B----4-:R1:W-:Y:S01]  /*55f0*/  STS.U16 [R163+0x1000], R46 ;  /* 0x0010002ea3007388 */ /* 0x0103e20000000400 */
[----:B0-----:R-:W-:Y:S02]  /*5600*/  IADD3 R42, P1, R135, R160, RZ ;  /* 0x000000a0872a7210 */ /* 0x001fe40007f3e0ff */
[----:B-1----:R-:W-:-:S03]  /*5610*/  PRMT R46, RZ, 0x7610, R46 ;  /* 0x00007610ff2e7816 */ /* 0x002fc6000000002e */
[----:B------:R-:W-:-:S05]  /*5620*/  IMAD.X R43, R35, 0x1, R161, P1 ;  /* 0x00000001232b7824 */ /* 0x000fca00008e06a1 */
[----:B------:R0:W4:Y:S04]  /*5630*/  @!P0 LDG.E.U16 R46, [R42.64] ;  /* 0x000000062a2e8981 */ /* 0x000128000c1e1500 */
[----:B-----5:R1:W-:Y:S01]  /*5640*/  STS.U16 [R163+0x1200], R45 ;  /* 0x0012002da3007388 */ /* 0x0203e20000000400 */
[----:B0-----:R-:W-:Y:S02]  /*5650*/  IADD3 R42, P1, R138, R160, RZ ;  /* 0x000000a08a2a7210 */ /* 0x001fe40007f3e0ff */
[----:B-1----:R-:W-:-:S03]  /*5660*/  PRMT R45, RZ, 0x7610, R45 ;  /* 0x00007610ff2d7816 */ /* 0x002fc6000000002d */
[----:B------:R-:W-:-:S05]  /*5670*/  IMAD.X R43, R38, 0x1, R161, P1 ;  /* 0x00000001262b7824 */ /* 0x000fca00008e06a1 */
[----:B------:R0:W5:Y:S04]  /*5680*/  @!P0 LDG.E.U16 R45, [R42.64] ;  /* 0x000000062a2d8981 */ /* 0x000168000c1e1500 */
[----:B------:R1:W-:Y:S01]  /*5690*/  STS.U16 [R163+0x1400], R44 ;  /* 0x0014002ca3007388 */ /* 0x0003e20000000400 */
        /* <DEDUP_REMOVED lines=193> */
[----:B------:R-:W2:Y:S01]  /*62b0*/  @!P0 LDG.E.U16 R103, [R42.64] ;  /* 0x000000062a678981 */ /* 0x000ea2000c1e1500 */
[----:B------:R-:W-:Y:S01]  /*62c0*/  IADD3 R158, R158, -0x1, RZ ;  /* 0xffffffff9e9e7810 */ /* 0x000fe20007ffe0ff */
[----:B------:R-:W-:Y:S02]  /*62d0*/  UIADD3 UR4, UR4, -0x20, URZ ;  /* 0xffffffe004047890 */ /* 0x000fe4000fffe03f */
[----:B------:R-:W-:Y:S01]  /*62e0*/  STS.U16 [R229+0x3f00], R40 ;  /* 0x003f0028e5007388 */ /* 0x000fe20000000400 */
[----:B------:R-:W-:-:S03]  /*62f0*/  ISETP.NE.U32.AND P0, PT, R158, RZ, PT ;  /* 0x000000ff9e00720c */ /* 0x000fc60003f05070 */
[----:B---3--:R-:W-:Y:S04]  /*6300*/  STS.U16 [R229+0x2300], R47 ;  /* 0x0023002fe5007388 */ /* 0x008fe80000000400 */
[----:B----4-:R-:W-:Y:S04]  /*6310*/  STS.U16 [R229+0x2500], R46 ;  /* 0x0025002ee5007388 */ /* 0x010fe80000000400 */
[----:B-----5:R-:W-:Y:S04]  /*6320*/  STS.U16 [R229+0x2700], R45 ;  /* 0x0027002de5007388 */ /* 0x020fe80000000400 */
[----:B------:R-:W-:Y:S04]  /*6330*/  STS.U16 [R229+0x2900], R44 ;  /* 0x0029002ce5007388 */ /* 0x000fe80000000400 */
        /* <DEDUP_REMOVED lines=9> */
[----:B--2---:R-:W-:Y:S04]  /*63d0*/  STS.U16 [R229+0x3d00], R103 ;  /* 0x003d0067e5007388 */ /* 0x004fe80000000400 */
[----:B------:R-:W-:Y:S06]  /*63e0*/  BAR.SYNC.DEFER_BLOCKING 0x0 ;  /* 0x0000000000007b1d */ /* 0x000fec0000010000 */
[----:B------:R-:W-:Y:S04]  /*63f0*/  LDSM.16.MT88.4 R92, [R226+0x4000] ;  /* 0x00400000e25c783b */ /* 0x000fe80000004200 */
[----:B------:R-:W0:Y:S04]  /*6400*/  LDSM.16.M88.4 R40, [R162] ;  /* 0x00000000a228783b */ /* 0x000e280000000200 */
[----:B------:R-:W1:Y:S04]  /*6410*/  LDSM.16.MT88.4 R100, [R227+0x4000] ;  /* 0x00400000e364783b */ /* 0x000e680000004200 */
[----:B------:R-:W-:Y:S04]  /*6420*/  LDSM.16.MT88.4 R104, [R226+0x4400] ;  /* 0x00440000e268783b */ /* 0x000fe80000004200 */
[----:B------:R-:W-:Y:S04]  /*6430*/  LDSM.16.MT88.4 R108, [R227+0x4400] ;  /* 0x00440000e36c783b */ /* 0x000fe80000004200 */
[----:B------:R-:W2:Y:S01]  /*6440*/  LDSM.16.M88.4 R44, [R162+0x800] ;  /* 0x00080000a22c783b */ /* 0x000ea20000000200 */
[-C--:B0-----:R-:W-:Y:S08]  /*6450*/  HMMA.16816.F32 R124, R92, R40.reuse, R124 ;  /* 0x000000285c7c723c */ /* 0x081ff0000000187c */
[----:B-1----:R-:W-:Y:S08]  /*6460*/  HMMA.16816.F32 R116, R100, R40, R116 ;  /* 0x000000286474723c */ /* 0x002ff00000001874 */
[----:B--2---:R-:W-:Y:S08]  /*6470*/  HMMA.16816.F32 R120, R92, R44, R120 ;  /* 0x0000002c5c78723c */ /* 0x004ff00000001878 */
[-C--:B------:R-:W-:Y:S08]  /*6480*/  HMMA.16816.F32 R124, R104, R42.reuse, R124 ;  /* 0x0000002a687c723c */ /* 0x080ff0000000187c */
[----:B------:R-:W-:Y:S01]  /*6490*/  HMMA.16816.F32 R116, R108, R42, R116 ;  /* 0x0000002a6c74723c */ /* 0x000fe20000001874 */
[----:B------:R-:W0:Y:S07]  /*64a0*/  LDSM.16.M88.4 R40, [R162+0x1000] ;  /* 0x00100000a228783b */ /* 0x000e2e0000000200 */
[----:B------:R-:W-:Y:S07]  /*64b0*/  HMMA.16816.F32 R112, R100, R44, R112 ;  /* 0x0000002c6470723c */ /* 0x000fee0000001870 */
[----:B------:R-:W-:Y:S01]  /*64c0*/  IMAD.MOV.U32 R45, RZ, RZ, c[0x0][0x188] ;  /* 0x00006200ff2d7624 */ /* 0x000fe200078e00ff */
[----:B------:R-:W-:Y:S03]  /*64d0*/  HMMA.16816.F32 R120, R104, R46, R120 ;  /* 0x0000002e6878723c */ /* 0x000fe60000001878 */
[----:B------:R-:W-:-:S04]  /*64e0*/  IMAD.SHL.U32 R45, R45, 0x20, RZ ;  /* 0x000000202d2d7824 */ /* 0x000fc800078e00ff */
[----:B------:R-:W-:-:S09]  /*64f0*/  IMAD.WIDE R130, R45, 0x2, R130 ;  /* 0x000000022d827825 */ /* 0x000fd200078e0282 */
[----:B------:R-:W-:Y:S08]  /*6500*/  HMMA.16816.F32 R112, R108, R46, R112 ;  /* 0x0000002e6c70723c */ /* 0x000ff00000001870 */
[-C--:B0-----:R-:W-:Y:S08]  /*6510*/  HMMA.16816.F32 R72, R92, R40.reuse, R72 ;  /* 0x000000285c48723c */ /* 0x081ff00000001848 */
[----:B------:R-:W-:Y:S11]  /*6520*/  HMMA.16816.F32 R48, R100, R40, R48 ;  /* 0x000000286430723c */ /* 0x000ff60000001830 */
[----:B------:R-:W-:Y:S05]  /*6530*/  @!UPT UIADD3 URZ, URZ, URZ, URZ ;  /* 0x0000003f3f3ff290 */ /* 0x000fea000fffe03f */
[-C--:B------:R-:W-:Y:S08]  /*6540*/  HMMA.16816.F32 R72, R104, R42.reuse, R72 ;  /* 0x0000002a6848723c */ /* 0x080ff00000001848 */
[----:B------:R-:W-:Y:S01]  /*6550*/  HMMA.16816.F32 R48, R108, R42, R48 ;  /* 0x0000002a6c30723c */ /* 0x000fe20000001830 */
[----:B------:R-:W0:Y:S07]  /*6560*/  LDSM.16.M88.4 R40, [R162+0x1800] ;  /* 0x00180000a228783b */ /* 0x000e2e0000000200 */
        /* <DEDUP_REMOVED lines=25> */
[----:B------:R-:W-:Y:S07]  /*6700*/  HMMA.16816.F32 R68, R100, R40, R68 ;  /* 0x000000286444723c */ /* 0x000fee0000001844 */
[----:B------:R-:W-:-:S02]  /*6710*/  IMAD.MOV.U32 R40, RZ, RZ, R193 ;  /* 0x000000ffff287224 */ /* 0x000fc400078e00c1 */
[----:B------:R-:W-:-:S04]  /*6720*/  IMAD.MOV.U32 R41, RZ, RZ, R154 ;  /* 0x000000ffff297224 */ /* 0x000fc800078e009a */
[----:B------:R-:W-:-:S03]  /*6730*/  IMAD.WIDE R40, R159, 0x2, R40 ;  /* 0x000000029f287825 */ /* 0x000fc600078e0228 */
[-C--:B------:R-:W-:Y:S01]  /*6740*/  HMMA.16816.F32 R96, R104, R42.reuse, R96 ;  /* 0x0000002a6860723c */ /* 0x080fe20000001860 */
[----:B------:R-:W-:Y:S02]  /*6750*/  IMAD.MOV.U32 R193, RZ, RZ, R40 ;  /* 0x000000ffffc17224 */ /* 0x000fe400078e0028 */
[----:B------:R-:W-:Y:S02]  /*6760*/  IMAD.MOV.U32 R154, RZ, RZ, R41 ;  /* 0x000000ffff9a7224 */ /* 0x000fe400078e0029 */
[----:B------:R-:W-:Y:S02]  /*6770*/  IMAD.MOV.U32 R40, RZ, RZ, R157 ;  /* 0x000000ffff287224 */ /* 0x000fe400078e009d */
[----:B------:R-:W-:Y:S01]  /*6780*/  IMAD.MOV.U32 R41, RZ, RZ, R152 ;  /* 0x000000ffff297224 */ /* 0x000fe200078e0098 */
[----:B------:R-:W-:Y:S03]  /*6790*/  HMMA.16816.F32 R68, R108, R42, R68 ;  /* 0x0000002a6c44723c */ /* 0x000fe60000001844 */
[----:B------:R-:W-:-:S04]  /*67a0*/  IMAD.WIDE R40, R159, 0x2, R40 ;  /* 0x000000029f287825 */ /* 0x000fc800078e0228 */
[----:B------:R-:W-:Y:S02]  /*67b0*/  IMAD.MOV.U32 R157, RZ, RZ, R40 ;  /* 0x000000ffff9d7224 */ /* 0x000fe400078e0028 */
[----:B------:R-:W-:Y:S02]  /*67c0*/  IMAD.MOV.U32 R152, RZ, RZ, R41 ;  /* 0x000000ffff987224 */ /* 0x000fe400078e0029 */
[----:B------:R-:W-:Y:S02]  /*67d0*/  IMAD.MOV.U32 R42, RZ, RZ, R194 ;  /* 0x000000ffff2a7224 */ /* 0x000fe400078e00c2 */
[----:B------:R-:W-:Y:S02]  /*67e0*/  IMAD.MOV.U32 R43, RZ, RZ, R151 ;  /* 0x000000ffff2b7224 */ /* 0x000fe400078e0097 */
[----:B------:R-:W-:Y:S02]  /*67f0*/  IMAD.MOV.U32 R40, RZ, RZ, R156 ;  /* 0x000000ffff287224 */ /* 0x000fe400078e009c */
[----:B------:R-:W-:-:S02]  /*6800*/  IMAD.MOV.U32 R41, RZ, RZ, R149 ;  /* 0x000000ffff297224 */ /* 0x000fc400078e0095 */
[----:B------:R-:W-:-:S04]  /*6810*/  IMAD.WIDE R42, R159, 0x2, R42 ;  /* 0x000000029f2a7825 */ /* 0x000fc800078e022a */
[----:B------:R-:W-:-:S04]  /*6820*/  IMAD.WIDE R40, R159, 0x2, R40 ;  /* 0x000000029f287825 */ /* 0x000fc800078e0228 */
[----:B------:R-:W-:Y:S02]  /*6830*/  IMAD.MOV.U32 R194, RZ, RZ, R42 ;  /* 0x000000ffffc27224 */ /* 0x000fe400078e002a */
[----:B------:R-:W-:Y:S02]  /*6840*/  IMAD.MOV.U32 R151, RZ, RZ, R43 ;  /* 0x000000ffff977224 */ /* 0x000fe400078e002b */
[----:B------:R-:W-:Y:S02]  /*6850*/  IMAD.MOV.U32 R156, RZ, RZ, R40 ;  /* 0x000000ffff9c7224 */ /* 0x000fe400078e0028 */
[----:B------:R-:W-:Y:S02]  /*6860*/  IMAD.MOV.U32 R149, RZ, RZ, R41 ;  /* 0x000000ffff957224 */ /* 0x000fe400078e0029 */
[----:B------:R-:W-:Y:S02]  /*6870*/  IMAD.MOV.U32 R42, RZ, RZ, R195 ;  /* 0x000000ffff2a7224 */ /* 0x000fe400078e00c3 */
[----:B------:R-:W-:-:S02]  /*6880*/  IMAD.MOV.U32 R43, RZ, RZ, R148 ;  /* 0x000000ffff2b7224 */ /* 0x000fc400078e0094 */
[----:B------:R-:W-:Y:S02]  /*6890*/  IMAD.MOV.U32 R40, RZ, RZ, R155 ;  /* 0x000000ffff287224 */ /* 0x000fe400078e009b */
[----:B------:R-:W-:Y:S02]  /*68a0*/  IMAD.MOV.U32 R41, RZ, RZ, R146 ;  /* 0x000000ffff297224 */ /* 0x000fe400078e0092 */
        /* <DEDUP_REMOVED lines=295> */
[----:B------:R-:W-:Y:S01]  /*7b20*/  IMAD.MOV.U32 R192, RZ, RZ, R41 ;  /* 0x000000ffffc07224 */ /* 0x000fe200078e0029 */
[----:B------:R-:W-:Y:S01]  /*7b30*/  @!P0 CALL.REL.NOINC `(.L_x_2) ;  /* 0x0000001000008944 */ /* 0x000fe20003c00000 */
[----:B------:R-:W-:Y:S05]  /*7b40*/  BRA `(.L_x_3) ;  /* 0xffffd12000007947 */ /* 0x000fea000383ffff */
.L_x_2:
[----:B------:R-:W-:Y:S02]  /*7b50*/  F2FP.PACK_AB R12, R115, R119 ;  /* 0x00000077730c723e */ /* 0x000fe400000000ff */
[----:B------:R-:W-:Y:S02]  /*7b60*/  F2FP.PACK_AB R8, R114, R118 ;  /* 0x000000767208723e */ /* 0x000fe400000000ff */
[----:B------:R-:W-:-:S02]  /*7b70*/  F2FP.PACK_AB R4, R113, R117 ;  /* 0x000000757104723e */ /* 0x000fc400000000ff */
[----:B------:R-:W-:Y:S02]  /*7b80*/  F2FP.PACK_AB R24, R123, R127 ;  /* 0x0000007f7b18723e */ /* 0x000fe400000000ff */
[----:B------:R-:W-:Y:S02]  /*7b90*/  F2FP.PACK_AB R20, R122, R126 ;  /* 0x0000007e7a14723e */ /* 0x000fe400000000ff */
[----:B------:R-:W-:Y:S02]  /*7ba0*/  F2FP.PACK_AB R16, R121, R125 ;  /* 0x0000007d7910723e */ /* 0x000fe400000000ff */
        /* <DEDUP_REMOVED lines=26> */
.L_x_1:
[----:B-1----:R-:W2:Y:S04]  /*7d50*/  LDL.LU R3, [R1+0xb0] ;  /* 0x0000b00001037983 */ /* 0x002ea80000300800 */
[----:B0-----:R-:W3:Y:S04]  /*7d60*/  LDL.LU R28, [R1+0xa8] ;  /* 0x0000a800011c7983 */ /* 0x001ee80000300800 */
[----:B------:R-:W4:Y:S04]  /*7d70*/  LDL.LU R46, [R1+0xc0] ;  /* 0x0000c000012e7983 */ /* 0x000f280000300800 */
[----:B------:R-:W5:Y:S04]  /*7d80*/  LDL.LU R44, [R1+0xbc] ;  /* 0x0000bc00012c7983 */ /* 0x000f680000300800 */
[----:B------:R-:W3:Y:S04]  /*7d90*/  LDL.LU R52, [R1+0xb8] ;  /* 0x0000b80001347983 */ /* 0x000ee80000300800 */
[----:B------:R-:W3:Y:S04]  /*7da0*/  LDL.LU R51, [R1+0xb4] ;  /* 0x0000b40001337983 */ /* 0x000ee80000300800 */
[----:B------:R-:W3:Y:S04]  /*7db0*/  LDL.LU R48, [R1+0xac] ;  /* 0x0000ac0001307983 */ /* 0x000ee80000300800 */
[----:B------:R-:W0:Y:S01]  /*7dc0*/  S2R R30, SR_TID.X ;  /* 0x00000000001e7919 */ /* 0x000e220000002100 */
[----:B------:R-:W-:Y:S01]  /*7dd0*/  ISETP.GE.AND P0, PT, R237, c[0x0][0x178], PT ;  /* 0x00005e00ed007a0c */ /* 0x000fe20003f06270 */
[----:B------:R-:W-:-:S02]  /*7de0*/  IMAD R45, R164, c[0x0][0x198], RZ ;  /* 0x00006600a42d7a24 */ /* 0x000fc400078e02ff */
[----:B------:R-:W-:Y:S01]  /*7df0*/  IMAD R43, R234, c[0x0][0x198], RZ ;  /* 0x00006600ea2b7a24 */ /* 0x000fe200078e02ff */
[----:B------:R-:W3:Y:S01]  /*7e00*/  LDL.LU R50, [R1+0xa4] ;  /* 0x0000a40001327983 */ /* 0x000ee20000300800 */
[----:B0-----:R-:W-:-:S05]  /*7e10*/  IMAD.SHL.U32 R0, R30, 0x200, RZ ;  /* 0x000002001e007824 */ /* 0x001fca00078e00ff */
[----:B------:R-:W-:Y:S01]  /*7e20*/  LOP3.LUT R0, R0, 0x3000, RZ, 0xc0, !PT ;  /* 0x0000300000007812 */ /* 0x000fe200078ec0ff */
[C---:B------:R-:W-:Y:S02]  /*7e30*/  IMAD.SHL.U32 R2, R30.reuse, 0x800, RZ ;  /* 0x000008001e027824 */ /* 0x040fe400078e00ff */
[----:B------:R-:W-:-:S03]  /*7e40*/  IMAD.SHL.U32 R29, R30, 0x10, RZ ;  /* 0x000000101e1d7824 */ /* 0x000fc600078e00ff */
[----:B------:R-:W-:-:S04]  /*7e50*/  LOP3.LUT R2, R2, 0x3000, RZ, 0xc0, !PT ;  /* 0x0000300002027812 */ /* 0x000fc800078ec0ff */
[----:B------:R-:W-:Y:S02]  /*7e60*/  LOP3.LUT R29, R2, 0x3f0, R29, 0xf8, !PT ;  /* 0x000003f0021d7812 */ /* 0x000fe400078ef81d */
[----:B------:R-:W-:-:S04]  /*7e70*/  SHF.R.U32.HI R2, RZ, 0x1, R30 ;  /* 0x00000001ff027819 */ /* 0x000fc8000001161e */
[----:B------:R-:W-:-:S04]  /*7e80*/  LOP3.LUT R42, R29, 0x20, R2, 0x78, !PT ;  /* 0x000000201d2a7812 */ /* 0x000fc800078e7802 */
[----:B------:R-:W-:Y:S01]  /*7e90*/  LOP3.LUT R32, R42, 0x40, RZ, 0x3c, !PT ;  /* 0x000000402a207812 */ /* 0x000fe200078e3cff */
[----:B------:R-:W-:Y:S01]  /*7ea0*/  IMAD R2, R237, c[0x0][0x194], RZ ;  /* 0x00006500ed027a24 */ /* 0x000fe200078e02ff */
[----:B------:R-:W-:Y:S01]  /*7eb0*/  BAR.SYNC.DEFER_BLOCKING 0x0 ;  /* 0x0000000000007b1d */ /* 0x000fe20000010000 */
[----:B------:R-:W-:Y:S01]  /*7ec0*/  ISETP.LT.AND P1, PT, R164, c[0x0][0x17c], !P0 ;  /* 0x00005f00a4007a0c */ /* 0x000fe20004721270 */
[----:B------:R-:W-:Y:S02]  /*7ed0*/  IMAD R47, R231, c[0x0][0x198], RZ ;  /* 0x00006600e72f7a24 */ /* 0x000fe400078e02ff */
[----:B------:R-:W-:Y:S01]  /*7ee0*/  IMAD R49, R230, c[0x0][0x198], RZ ;  /* 0x00006600e6317a24 */ /* 0x000fe200078e02ff */
[----:B--2---:R-:W-:Y:S01]  /*7ef0*/  LOP3.LUT R3, R0, 0xc60, R3, 0xf8, !PT ;  /* 0x00000c6000037812 */ /* 0x004fe200078ef803 */
[----:B------:R-:W-:-:S05]  /*7f00*/  IMAD.SHL.U32 R0, R30, 0x4, RZ ;  /* 0x000000041e007824 */ /* 0x000fca00078e00ff */
[----:B------:R-:W-:-:S05]  /*7f10*/  LOP3.LUT R3, R3, 0x70, R0, 0x78, !PT ;  /* 0x0000007003037812 */ /* 0x000fca00078e7800 */
[----:B------:R-:W-:Y:S04]  /*7f20*/  STS.128 [R3], R120 ;  /* 0x0000007803007388 */ /* 0x000fe80000000c00 */
[----:B------:R-:W-:Y:S04]  /*7f30*/  STS.128 [R3+0x200], R16 ;  /* 0x0002001003007388 */ /* 0x000fe80000000c00 */
[----:B------:R-:W-:Y:S04]  /*7f40*/  STS.128 [R3+0x80], R20 ;  /* 0x0000801403007388 */ /* 0x000fe80000000c00 */
[----:B------:R-:W-:Y:S04]  /*7f50*/  STS.128 [R3+0x280], R24 ;  /* 0x0002801803007388 */ /* 0x000fe80000000c00 */
[----:B------:R-:W-:Y:S04]  /*7f60*/  STS.128 [R3+0x100], R112 ;  /* 0x0001007003007388 */ /* 0x000fe80000000c00 */
[----:B------:R-:W-:Y:S04]  /*7f70*/  STS.128 [R3+0x300], R4 ;  /* 0x0003000403007388 */ /* 0x000fe80000000c00 */
[----:B------:R-:W-:Y:S04]  /*7f80*/  STS.128 [R3+0x180], R8 ;  /* 0x0001800803007388 */ /* 0x000fe80000000c00 */
[----:B------:R0:W-:Y:S04]  /*7f90*/  STS.128 [R3+0x380], R12 ;  /* 0x0003800c03007388 */ /* 0x0001e80000000c00 */
[----:B------:R-:W-:Y:S06]  /*7fa0*/  BAR.SYNC.DEFER_BLOCKING 0x0 ;  /* 0x0000000000007b1d */ /* 0x000fec0000010000 */
[----:B------:R-:W1:Y:S04]  /*7fb0*/  LDS.128 R8, [R42] ;  /* 0x000000002a087984 */ /* 0x000e680000000c00 */
[----:B------:R-:W2:Y:S04]  /*7fc0*/  LDS.128 R12, [R32] ;  /* 0x00000000200c7984 */ /* 0x000ea80000000c00 */
[----:B------:R-:W4:Y:S04]  /*7fd0*/  LDS.128 R4, [R42+0x400] ;  /* 0x000400002a047984 */ /* 0x000f280000000c00 */
[----:B------:R-:W4:Y:S04]  /*7fe0*/  LDS.128 R16, [R32+0x400] ;  /* 0x0004000020107984 */ /* 0x000f280000000c00 */
[----:B------:R-:W4:Y:S01]  /*7ff0*/  LDS.128 R20, [R42+0x800] ;  /* 0x000800002a147984 */ /* 0x000f220000000c00 */
[----:B------:R-:W-:-:S02]  /*8000*/  LEA R0, P2, R2, c[0x0][0x170], 0x1 ;  /* 0x00005c0002007a11 */ /* 0x000fc400078408ff */
[----:B---3--:R-:W-:Y:S01]  /*8010*/  ISETP.LT.AND P5, PT, R28, c[0x0][0x17c], !P0 ;  /* 0x00005f001c007a0c */ /* 0x008fe200047a1270 */
[----:B------:R-:W3:Y:S01]  /*8020*/  LDS.128 R24, [R32+0x800] ;  /* 0x0008000020187984 */ /* 0x000ee20000000c00 */
[----:B------:R-:W-:Y:S01]  /*8030*/  LEA.HI.X.SX32 R2, R2, c[0x0][0x174], 0x1, P2 ;  /* 0x00005d0002027a11 */ /* 0x000fe200010f0eff */
[C---:B0-----:R-:W-:Y:S02]  /*8040*/  IMAD R3, R236.reuse, c[0x0][0x198], RZ ;  /* 0x00006600ec037a24 */ /* 0x041fe400078e02ff */
[----:B------:R-:W0:Y:S01]  /*8050*/  LDS.128 R28, [R42+0xc00] ;  /* 0x000c00002a1c7984 */ /* 0x000e220000000c00 */
[C---:B------:R-:W-:Y:S02]  /*8060*/  LEA R36, P3, R45.reuse, R0, 0x1 ;  /* 0x000000002d247211 */ /* 0x040fe400078608ff */
[----:B------:R-:W-:Y:S01]  /*8070*/  ISETP.LT.AND P2, PT, R236, c[0x0][0x17c], !P0 ;  /* 0x00005f00ec007a0c */ /* 0x000fe20004741270 */
[----:B------:R-:W0:Y:S01]  /*8080*/  LDS.128 R32, [R32+0xc00] ;  /* 0x000c000020207984 */ /* 0x000e220000000c00 */
[----:B------:R-:W-:-:S02]  /*8090*/  LEA.HI.X.SX32 R37, R45, R2, 0x1, P3 ;  /* 0x000000022d257211 */ /* 0x000fc400018f0eff */
[----:B------:R-:W-:Y:S02]  /*80a0*/  LEA R38, P4, R3, R0, 0x1 ;  /* 0x0000000003267211 */ /* 0x000fe400078808ff */
[C---:B------:R-:W-:Y:S01]  /*80b0*/  ISETP.LT.AND P3, PT, R235.reuse, c[0x0][0x17c], !P0 ;  /* 0x00005f00eb007a0c */ /* 0x040fe20004761270 */
[----:B------:R-:W-:Y:S01]  /*80c0*/  IMAD R235, R235, c[0x0][0x198], RZ ;  /* 0x00006600ebeb7a24 */ /* 0x000fe200078e02ff */
[----:B------:R-:W-:Y:S02]  /*80d0*/  LEA.HI.X.SX32 R39, R3, R2, 0x1, P4 ;  /* 0x0000000203277211 */ /* 0x000fe400020f0eff */
[C---:B------:R-:W-:Y:S01]  /*80e0*/  ISETP.LT.AND P4, PT, R233.reuse, c[0x0][0x17c], !P0 ;  /* 0x00005f00e9007a0c */ /* 0x040fe20004781270 */
[----:B-1----:R1:W-:Y:S01]  /*80f0*/  @P1 STG.E.U16 [R36.64], R8 ;  /* 0x0000000824001986 */ /* 0x0023e2000c101506 */
[----:B------:R-:W-:Y:S01]  /*8100*/  ISETP.LT.AND P1, PT, R234, c[0x0][0x17c], !P0 ;  /* 0x00005f00ea007a0c */ /* 0x000fe20004721270 */
[----:B------:R-:W-:Y:S01]  /*8110*/  IMAD R233, R233, c[0x0][0x198], RZ ;  /* 0x00006600e9e97a24 */ /* 0x000fe200078e02ff */
[C---:B------:R-:W-:Y:S01]  /*8120*/  LEA R40, P6, R235.reuse, R0, 0x1 ;  /* 0x00000000eb287211 */ /* 0x040fe200078c08ff */
[----:B--2---:R2:W-:Y:S03]  /*8130*/  @P2 STG.E.U16 [R38.64], R12 ;  /* 0x0000000c26002986 */ /* 0x0045e6000c101506 */
[----:B------:R-:W-:-:S02]  /*8140*/  LEA.HI.X.SX32 R41, R235, R2, 0x1, P6 ;  /* 0x00000002eb297211 */ /* 0x000fc400030f0eff */
[-C--:B-1----:R-:W-:Y:S02]  /*8150*/  LEA R36, P2, R43, R0.reuse, 0x1 ;  /* 0x000000002b247211 */ /* 0x082fe400078408ff */
[----:B------:R-:W-:Y:S02]  /*8160*/  LEA R42, P6, R233, R0, 0x1 ;  /* 0x00000000e92a7211 */ /* 0x000fe400078c08ff */
[-C--:B------:R-:W-:Y:S01]  /*8170*/  LEA.HI.X.SX32 R37, R43, R2.reuse, 0x1, P2 ;  /* 0x000000022b257211 */ /* 0x080fe200010f0eff */
[C---:B------:R-:W-:Y:S01]  /*8180*/  IMAD R3, R232.reuse, c[0x0][0x198], RZ ;  /* 0x00006600e8037a24 */ /* 0x040fe200078e02ff */
[----:B----4-:R1:W-:Y:S01]  /*8190*/  @P3 STG.E.U16 [R40.64], R4 ;  /* 0x0000000428003986 */ /* 0x0103e2000c101506 */
[----:B------:R-:W-:Y:S02]  /*81a0*/  LEA.HI.X.SX32 R43, R233, R2, 0x1, P6 ;  /* 0x00000002e92b7211 */ /* 0x000fe400030f0eff */
[----:B------:R-:W-:Y:S01]  /*81b0*/  ISETP.LT.AND P2, PT, R232, c[0x0][0x17c], !P0 ;  /* 0x00005f00e8007a0c */ /* 0x000fe20004741270 */
[----:B------:R4:W-:Y:S01]  /*81c0*/  @P1 STG.E.U16 [R36.64], R16 ;  /* 0x0000001024001986 */ /* 0x0009e2000c101506 */
[----:B------:R-:W-:-:S02]  /*81d0*/  ISETP.LT.AND P1, PT, R231, c[0x0][0x17c], !P0 ;  /* 0x00005f00e7007a0c */ /* 0x000fc40004721270 */
[C---:B--2---:R-:W-:Y:S01]  /*81e0*/  LEA R38, P6, R3.reuse, R0, 0x1 ;  /* 0x0000000003267211 */ /* 0x044fe200078c08ff */
[----:B------:R2:W-:Y:S03]  /*81f0*/  @P4 STG.E.U16 [R42.64], R20 ;  /* 0x000000142a004986 */ /* 0x0005e6000c101506 */
[----:B------:R-:W-:Y:S02]  /*8200*/  LEA.HI.X.SX32 R39, R3, R2, 0x1, P6 ;  /* 0x0000000203277211 */ /* 0x000fe400030f0eff */
[C---:B-1----:R-:W-:Y:S01]  /*8210*/  LEA R40, P4, R47.reuse, R0, 0x1 ;  /* 0x000000002f287211 */ /* 0x042fe200078808ff */
[----:B------:R-:W-:Y:S01]  /*8220*/  IMAD.MOV.U32 R3, RZ, RZ, c[0x0][0x198] ;  /* 0x00006600ff037624 */ /* 0x000fe200078e00ff */
[----:B------:R-:W-:Y:S02]  /*8230*/  ISETP.LT.AND P6, PT, R230, c[0x0][0x17c], !P0 ;  /* 0x00005f00e6007a0c */ /* 0x000fe400047c1270 */
[----:B------:R-:W-:Y:S01]  /*8240*/  LEA.HI.X.SX32 R41, R47, R2, 0x1, P4 ;  /* 0x000000022f297211 */ /* 0x000fe200020f0eff */
[----:B------:R-:W-:Y:S01]  /*8250*/  IMAD R45, R3, 0x20, R45 ;  /* 0x00000020032d7824 */ /* 0x000fe200078e022d */
[----:B------:R-:W-:Y:S01]  /*8260*/  ISETP.LT.AND P3, PT, R46, c[0x0][0x17c], !P0 ;  /* 0x00005f002e007a0c */ /* 0x000fe20004761270 */
[----:B---3--:R1:W-:Y:S01]  /*8270*/  @P2 STG.E.U16 [R38.64], R24 ;  /* 0x0000001826002986 */ /* 0x0083e2000c101506 */
[----:B----4-:R-:W-:-:S03]  /*8280*/  LEA R36, P4, R49, R0, 0x1 ;  /* 0x0000000031247211 */ /* 0x010fc600078808ff */
[----:B------:R-:W3:Y:S01]  /*8290*/  LDL.LU R46, [R1+0xa0] ;  /* 0x0000a000012e7983 */ /* 0x000ee20000300800 */
[----:B--2---:R-:W-:-:S03]  /*82a0*/  LEA R42, P2, R45, R0, 0x1 ;  /* 0x000000002d2a7211 */ /* 0x004fc600078408ff */
[----:B0-----:R0:W-:Y:S01]  /*82b0*/  @P1 STG.E.U16 [R40.64], R28 ;  /* 0x0000001c28001986 */ /* 0x0011e2000c101506 */
[----:B-----5:R-:W-:-:S03]  /*82c0*/  ISETP.LT.AND P1, PT, R44, c[0x0][0x17c], !P0 ;  /* 0x00005f002c007a0c */ /* 0x020fc60004721270 */
[----:B------:R-:W2:Y:S01]  /*82d0*/  LDL.LU R44, [R1+0x9c] ;  /* 0x00009c00012c7983 */ /* 0x000ea20000300800 */
[-C--:B------:R-:W-:Y:S02]  /*82e0*/  LEA.HI.X.SX32 R37, R49, R2.reuse, 0x1, P4 ;  /* 0x0000000231257211 */ /* 0x080fe400020f0eff */
[----:B------:R-:W-:Y:S01]  /*82f0*/  LEA.HI.X.SX32 R43, R45, R2, 0x1, P2 ;  /* 0x000000022d2b7211 */ /* 0x000fe200010f0eff */
[----:B------:R-:W4:Y:S01]  /*8300*/  LDL.LU R49, [R1+0x98] ;  /* 0x0000980001317983 */ /* 0x000f220000300800 */
[----:B------:R-:W-:-:S03]  /*8310*/  PRMT R8, R8, 0x7632, R8 ;  /* 0x0000763208087816 */ /* 0x000fc60000000008 */
[----:B------:R-:W-:Y:S01]  /*8320*/  @P6 STG.E.U16 [R36.64], R32 ;  /* 0x0000002024006986 */ /* 0x000fe2000c101506 */
[----:B------:R-:W-:-:S03]  /*8330*/  PRMT R20, R4, 0x7632, R20 ;  /* 0x0000763204147816 */ /* 0x000fc60000000014 */
[----:B------:R5:W-:Y:S01]  /*8340*/  @P5 STG.E.U16 [R42.64], R8 ;  /* 0x000000082a005986 */ /* 0x000be2000c101506 */
[----:B------:R-:W-:-:S03]  /*8350*/  ISETP.LT.AND P5, PT, R48, c[0x0][0x17c], !P0 ;  /* 0x00005f0030007a0c */ /* 0x000fc600047a1270 */
[----:B------:R-:W4:Y:S04]  /*8360*/  LDL.LU R48, [R1+0x94] ;  /* 0x0000940001307983 */ /* 0x000f280000300800 */
[----:B------:R-:W4:Y:S01]  /*8370*/  LDL.LU R4, [R1+0x90] ;  /* 0x0000900001047983 */ /* 0x000f220000300800 */
[----:B------:R-:W-:-:S04]  /*8380*/  IMAD R45, R3, 0x4, R45 ;  /* 0x00000004032d7824 */ /* 0x000fc800078e022d */
[----:B------:R-:W-:Y:S01]  /*8390*/  IMAD R47, R3, 0x4, R45 ;  /* 0x00000004032f7824 */ /* 0x000fe200078e022d */
[----:B-1----:R-:W-:-:S04]  /*83a0*/  LEA R38, P6, R45, R0, 0x1 ;  /* 0x000000002d267211 */ /* 0x002fc800078c08ff */
[----:B------:R-:W-:Y:S01]  /*83b0*/  LEA.HI.X.SX32 R39, R45, R2, 0x1, P6 ;  /* 0x000000022d277211 */ /* 0x000fe200030f0eff */
[----:B------:R-:W-:Y:S01]  /*83c0*/  IMAD R45, R3, 0x4, R47 ;  /* 0x00000004032d7824 */ /* 0x000fe200078e022f */
[----:B0-----:R-:W-:Y:S02]  /*83d0*/  LEA R40, P6, R47, R0, 0x1 ;  /* 0x000000002f287211 */ /* 0x001fe400078c08ff */
[----:B------:R-:W-:Y:S01]  /*83e0*/  ISETP.LT.AND P4, PT, R52, c[0x0][0x17c], !P0 ;  /* 0x00005f0034007a0c */ /* 0x000fe20004781270 */
[----:B-----5:R-:W-:Y:S01]  /*83f0*/  IMAD R43, R3, 0x4, R45 ;  /* 0x00000004032b7824 */ /* 0x020fe200078e022d */
[----:B------:R-:W-:Y:S02]  /*8400*/  LEA.HI.X.SX32 R41, R47, R2, 0x1, P6 ;  /* 0x000000022f297211 */ /* 0x000fe400030f0eff */
[----:B------:R-:W-:Y:S02]  /*8410*/  LEA R36, P6, R45, R0, 0x1 ;  /* 0x000000002d247211 */ /* 0x000fe400078c08ff */
[----:B------:R-:W-:-:S02]  /*8420*/  PRMT R12, R12, 0x7632, R12 ;  /* 0x000076320c0c7816 */ /* 0x000fc4000000000c */
[----:B------:R-:W-:Y:S01]  /*8430*/  LEA.HI.X.SX32 R37, R45, R2, 0x1, P6 ;  /* 0x000000022d257211 */ /* 0x000fe200030f0eff */
[----:B------:R-:W-:Y:S01]  /*8440*/  IMAD R45, R3, 0x4, R43 ;  /* 0x00000004032d7824 */ /* 0x000fe200078e022b */
[----:B------:R-:W-:Y:S01]  /*8450*/  LEA R42, P6, R43, R0, 0x1 ;  /* 0x000000002b2a7211 */ /* 0x000fe200078c08ff */
[----:B------:R0:W-:Y:S01]  /*8460*/  @P3 STG.E.U16 [R38.64], R12 ;  /* 0x0000000c26003986 */ /* 0x0001e2000c101506 */
[----:B------:R-:W-:Y:S02]  /*8470*/  PRMT R16, R16, 0x7632, R16 ;  /* 0x0000763210107816 */ /* 0x000fe40000000010 */
[----:B------:R-:W-:Y:S01]  /*8480*/  ISETP.LT.AND P2, PT, R51, c[0x0][0x17c], !P0 ;  /* 0x00005f0033007a0c */ /* 0x000fe20004741270 */
[----:B------:R1:W-:Y:S01]  /*8490*/  @P1 STG.E.U16 [R40.64], R20 ;  /* 0x0000001428001986 */ /* 0x0003e2000c101506 */
[----:B------:R-:W-:Y:S02]  /*84a0*/  LEA.HI.X.SX32 R43, R43, R2, 0x1, P6 ;  /* 0x000000022b2b7211 */ /* 0x000fe400030f0eff */
[----:B------:R-:W-:Y:S01]  /*84b0*/  ISETP.LT.AND P3, PT, R50, c[0x0][0x17c], !P0 ;  /* 0x00005f0032007a0c */ /* 0x000fe20004761270 */
[----:B------:R5:W-:Y:S01]  /*84c0*/  @P4 STG.E.U16 [R36.64], R16 ;  /* 0x0000001024004986 */ /* 0x000be2000c101506 */
[----:B0-----:R-:W-:Y:S01]  /*84d0*/  LEA R38, P6, R45, R0, 0x1 ;  /* 0x000000002d267211 */ /* 0x001fe200078c08ff */
[----:B-1----:R-:W-:-:S03]  /*84e0*/  IMAD R41, R3, 0x4, R45 ;  /* 0x0000000403297824 */ /* 0x002fc600078e022d */
[----:B------:R-:W-:Y:S02]  /*84f0*/  LEA.HI.X.SX32 R39, R45, R2, 0x1, P6 ;  /* 0x000000022d277211 */ /* 0x000fe400030f0eff */
[----:B------:R-:W-:Y:S02]  /*8500*/  PRMT R20, R20, 0x7632, R20 ;  /* 0x0000763214147816 */ /* 0x000fe40000000014 */
[----:B------:R-:W-:Y:S01]  /*8510*/  LEA R40, P6, R41, R0, 0x1 ;  /* 0x0000000029287211 */ /* 0x000fe200078c08ff */
[----:B-----5:R-:W-:Y:S01]  /*8520*/  IMAD R37, R3, 0x4, R41 ;  /* 0x0000000403257824 */ /* 0x020fe200078e0229 */
[----:B------:R-:W-:Y:S02]  /*8530*/  PRMT R24, R24, 0x7632, R24 ;  /* 0x0000763218187816 */ /* 0x000fe40000000018 */
[----:B------:R-:W-:Y:S02]  /*8540*/  LEA.HI.X.SX32 R41, R41, R2, 0x1, P6 ;  /* 0x0000000229297211 */ /* 0x000fe400030f0eff */
[----:B------:R-:W-:Y:S01]  /*8550*/  PRMT R28, R28, 0x7632, R28 ;  /* 0x000076321c1c7816 */ /* 0x000fe2000000001c */
[----:B------:R-:W-:Y:S04]  /*8560*/  @P2 STG.E.U16 [R42.64], R20 ;  /* 0x000000142a002986 */ /* 0x000fe8000c101506 */
[----:B------:R-:W-:Y:S04]  /*8570*/  @P5 STG.E.U16 [R38.64], R24 ;  /* 0x0000001826005986 */ /* 0x000fe8000c101506 */
[----:B------:R-:W-:Y:S01]  /*8580*/  @P3 STG.E.U16 [R40.64], R28 ;  /* 0x0000001c28003986 */ /* 0x000fe2000c101506 */
[----:B------:R-:W-:Y:S01]  /*8590*/  LEA R36, P6, R37, R0, 0x1 ;  /* 0x0000000025247211 */ /* 0x000fe200078c08ff */
[----:B------:R-:W-:Y:S01]  /*85a0*/  IMAD R45, R3, 0x4, R37 ;  /* 0x00000004032d7824 */ /* 0x000fe200078e0225 */
[----:B------:R-:W-:-:S02]  /*85b0*/  PRMT R32, R32, 0x7632, R32 ;  /* 0x0000763220207816 */ /* 0x000fc40000000020 */
[----:B------:R-:W-:Y:S02]  /*85c0*/  LEA.HI.X.SX32 R37, R37, R2, 0x1, P6 ;  /* 0x0000000225257211 */ /* 0x000fe400030f0eff */
[----:B---3--:R-:W-:Y:S02]  /*85d0*/  ISETP.LT.AND P1, PT, R46, c[0x0][0x17c], !P0 ;  /* 0x00005f002e007a0c */ /* 0x008fe40004721270 */
[----:B------:R-:W3:Y:S01]  /*85e0*/  LDL.LU R46, [R1+0x8c] ;  /* 0x00008c00012e7983 */ /* 0x000ee20000300800 */
[----:B--2---:R-:W-:-:S03]  /*85f0*/  ISETP.LT.AND P4, PT, R44, c[0x0][0x17c], !P0 ;  /* 0x00005f002c007a0c */ /* 0x004fc60004781270 */
[----:B------:R-:W2:Y:S04]  /*8600*/  LDL.LU R44, [R1+0x88] ;  /* 0x00008800012c7983 */ /* 0x000ea80000300800 */
[----:B------:R-:W5:Y:S04]  /*8610*/  LDL.LU R8, [R1+0x84] ;  /* 0x0000840001087983 */ /* 0x000f680000300800 */
[----:B------:R-:W2:Y:S04]  /*8620*/  LDL.LU R12, [R1+0x80] ;  /* 0x00008000010c7983 */ /* 0x000ea80000300800 */
[----:B------:R-:W2:Y:S01]  /*8630*/  LDL.LU R16, [R1+0x7c] ;  /* 0x00007c0001107983 */ /* 0x000ea20000300800 */
[----:B----4-:R-:W-:-:S03]  /*8640*/  ISETP.LT.AND P3, PT, R4, c[0x0][0x17c], !P0 ;  /* 0x00005f0004007a0c */ /* 0x010fc60004761270 */
[----:B------:R-:W4:Y:S04]  /*8650*/  LDL.LU R4, [R1+0x78] ;  /* 0x0000780001047983 */ /* 0x000f280000300800 */
[----:B------:R0:W-:Y:S04]  /*8660*/  @P1 STG.E.U16 [R36.64], R32 ;  /* 0x0000002024001986 */ /* 0x0001e8000c101506 */
[----:B0-----:R-:W4:Y:S04]  /*8670*/  LDL.LU R32, [R1+0x74] ;  /* 0x0000740001207983 */ /* 0x001f280000300800 */
[----:B------:R-:W4:Y:S01]  /*8680*/  LDL.LU R28, [R1+0x70] ;  /* 0x00007000011c7983 */ /* 0x000f220000300800 */
[----:B------:R-:W-:Y:S01]  /*8690*/  LEA R42, P6, R45, R0, 0x1 ;  /* 0x000000002d2a7211 */ /* 0x000fe200078c08ff */
[----:B------:R-:W-:Y:S01]  /*86a0*/  IMAD R39, R3, 0x4, R45 ;  /* 0x0000000403277824 */ /* 0x000fe200078e022d */
[----:B------:R-:W-:-:S02]  /*86b0*/  ISETP.LT.AND P2, PT, R49, c[0x0][0x17c], !P0 ;  /* 0x00005f0031007a0c */ /* 0x000fc40004741270 */
[----:B------:R-:W-:Y:S01]  /*86c0*/  LEA.HI.X.SX32 R43, R45, R2, 0x1, P6 ;  /* 0x000000022d2b7211 */ /* 0x000fe200030f0eff */
[----:B------:R-:W-:Y:S01]  /*86d0*/  IMAD R45, R3, 0x4, R39 ;  /* 0x00000004032d7824 */ /* 0x000fe200078e0227 */
[----:B------:R-:W-:Y:S02]  /*86e0*/  LEA R38, P6, R39, R0, 0x1 ;  /* 0x0000000027267211 */ /* 0x000fe400078c08ff */
[----:B------:R-:W-:Y:S01]  /*86f0*/  ISETP.LT.AND P5, PT, R48, c[0x0][0x17c], !P0 ;  /* 0x00005f0030007a0c */ /* 0x000fe200047a1270 */
[----:B------:R-:W-:Y:S01]  /*8700*/  IMAD R47, R3, 0x4, R45 ;  /* 0x00000004032f7824 */ /* 0x000fe200078e022d */
[----:B------:R-:W-:Y:S02]  /*8710*/  LEA.HI.X.SX32 R39, R39, R2, 0x1, P6 ;  /* 0x0000000227277211 */ /* 0x000fe400030f0eff */
[C---:B------:R-:W-:Y:S01]  /*8720*/  LEA R40, P6, R45.reuse, R0, 0x1 ;  /* 0x000000002d287211 */ /* 0x040fe200078c08ff */
[----:B------:R0:W-:Y:S03]  /*8730*/  @P4 STG.E.U16 [R42.64], R9 ;  /* 0x000000092a004986 */ /* 0x0001e6000c101506 */
[----:B------:R-:W-:Y:S01]  /*8740*/  LEA.HI.X.SX32 R41, R45, R2, 0x1, P6 ;  /* 0x000000022d297211 */ /* 0x000fe200030f0eff */
[----:B------:R-:W-:Y:S01]  /*8750*/  IMAD R45, R3, 0x4, R47 ;  /* 0x00000004032d7824 */ /* 0x000fe200078e022f */
[C---:B------:R-:W-:Y:S01]  /*8760*/  LEA R36, P6, R47.reuse, R0, 0x1 ;  /* 0x000000002f247211 */ /* 0x040fe200078c08ff */
[----:B------:R1:W-:Y:S03]  /*8770*/  @P2 STG.E.U16 [R38.64], R13 ;  /* 0x0000000d26002986 */ /* 0x0003e6000c101506 */
[----:B------:R-:W-:-:S02]  /*8780*/  LEA.HI.X.SX32 R37, R47, R2, 0x1, P6 ;  /* 0x000000022f257211 */ /* 0x000fc400030f0eff */
[C---:B0-----:R-:W-:Y:S01]  /*8790*/  LEA R42, P6, R45.reuse, R0, 0x1 ;  /* 0x000000002d2a7211 */ /* 0x041fe200078c08ff */
[----:B------:R0:W-:Y:S03]  /*87a0*/  @P5 STG.E.U16 [R40.64], R5 ;  /* 0x0000000528005986 */ /* 0x0001e6000c101506 */
[----:B------:R-:W-:Y:S01]  /*87b0*/  LEA.HI.X.SX32 R43, R45, R2, 0x1, P6 ;  /* 0x000000022d2b7211 */ /* 0x000fe200030f0eff */
[----:B------:R0:W-:Y:S01]  /*87c0*/  @P3 STG.E.U16 [R36.64], R17 ;  /* 0x0000001124003986 */ /* 0x0001e2000c101506 */
[----:B------:R-:W-:-:S04]  /*87d0*/  IMAD R47, R3, 0x4, R45 ;  /* 0x00000004032f7824 */ /* 0x000fc800078e022d */
[----:B------:R-:W-:Y:S01]  /*87e0*/  IMAD R45, R3, 0x4, R47 ;  /* 0x00000004032d7824 */ /* 0x000fe200078e022f */
[----:B-1----:R-:W-:-:S04]  /*87f0*/  LEA R38, P6, R47, R0, 0x1 ;  /* 0x000000002f267211 */ /* 0x002fc800078c08ff */
[----:B------:R-:W-:Y:S01]  /*8800*/  LEA.HI.X.SX32 R39, R47, R2, 0x1, P6 ;  /* 0x000000022f277211 */ /* 0x000fe200030f0eff */
[----:B------:R-:W-:Y:S01]  /*8810*/  IMAD R47, R3, 0x4, R45 ;  /* 0x00000004032f7824 */ /* 0x000fe200078e022d */
[----:B0-----:R-:W-:-:S04]  /*8820*/  LEA R40, P6, R45, R0, 0x1 ;  /* 0x000000002d287211 */ /* 0x001fc800078c08ff */
[----:B------:R-:W-:Y:S02]  /*8830*/  LEA.HI.X.SX32 R41, R45, R2, 0x1, P6 ;  /* 0x000000022d297211 */ /* 0x000fe400030f0eff */
[----:B------:R-:W-:-:S04]  /*8840*/  LEA R36, P6, R47, R0, 0x1 ;  /* 0x000000002f247211 */ /* 0x000fc800078c08ff */
[----:B------:R-:W-:Y:S02]  /*8850*/  LEA.HI.X.SX32 R37, R47, R2, 0x1, P6 ;  /* 0x000000022f257211 */ /* 0x000fe400030f0eff */
[----:B---3--:R-:W-:Y:S02]  /*8860*/  ISETP.LT.AND P1, PT, R46, c[0x0][0x17c], !P0 ;  /* 0x00005f002e007a0c */ /* 0x008fe40004721270 */
[----:B-----5:R-:W-:Y:S02]  /*8870*/  ISETP.LT.AND P2, PT, R8, c[0x0][0x17c], !P0 ;  /* 0x00005f0008007a0c */ /* 0x020fe40004741270 */
[----:B------:R-:W3:Y:S01]  /*8880*/  LDL.LU R8, [R1+0x6c] ;  /* 0x00006c0001087983 */ /* 0x000ee20000300800 */
[----:B--2---:R-:W-:-:S03]  /*8890*/  ISETP.LT.AND P5, PT, R12, c[0x0][0x17c], !P0 ;  /* 0x00005f000c007a0c */ /* 0x004fc600047a1270 */
[----:B------:R-:W2:Y:S05]  /*88a0*/  LDL.LU R12, [R1+0x68] ;  /* 0x00006800010c7983 */ /* 0x000eaa0000300800 */
[----:B------:R-:W-:Y:S01]  /*88b0*/  @P1 STG.E.U16 [R42.64], R21 ;  /* 0x000000152a001986 */ /* 0x000fe2000c101506 */
[----:B------:R-:W-:Y:S02]  /*88c0*/  ISETP.LT.AND P3, PT, R16, c[0x0][0x17c], !P0 ;  /* 0x00005f0010007a0c */ /* 0x000fe40004761270 */
[----:B----4-:R-:W-:Y:S02]  /*88d0*/  ISETP.LT.AND P1, PT, R4, c[0x0][0x17c], !P0 ;  /* 0x00005f0004007a0c */ /* 0x010fe40004721270 */
[----:B------:R-:W4:Y:S01]  /*88e0*/  LDL.LU R4, [R1+0x64] ;  /* 0x0000640001047983 */ /* 0x000f220000300800 */
[----:B------:R-:W-:-:S03]  /*88f0*/  ISETP.LT.AND P4, PT, R44, c[0x0][0x17c], !P0 ;  /* 0x00005f002c007a0c */ /* 0x000fc60004781270 */
[----:B------:R-:W5:Y:S10]  /*8900*/  LDL.LU R16, [R1+0x60] ;  /* 0x0000600001107983 */ /* 0x000f740000300800 */
[----:B------:R-:W-:Y:S01]  /*8910*/  @P4 STG.E.U16 [R38.64], R25 ;  /* 0x0000001926004986 */ /* 0x000fe2000c101506 */
[----:B------:R-:W-:-:S03]  /*8920*/  ISETP.LT.AND P4, PT, R32, c[0x0][0x17c], !P0 ;  /* 0x00005f0020007a0c */ /* 0x000fc60004781270 */
[----:B------:R0:W-:Y:S04]  /*8930*/  @P2 STG.E.U16 [R40.64], R29 ;  /* 0x0000001d28002986 */ /* 0x0001e8000c101506 */
[----:B------:R1:W-:Y:S04]  /*8940*/  @P5 STG.E.U16 [R36.64], R33 ;  /* 0x0000002124005986 */ /* 0x0003e8000c101506 */
[----:B0-----:R-:W5:Y:S04]  /*8950*/  LDL.LU R40, [R1+0x5c] ;  /* 0x00005c0001287983 */ /* 0x001f680000300800 */
[----:B------:R-:W5:Y:S04]  /*8960*/  LDL.LU R32, [R1+0x58] ;  /* 0x0000580001207983 */ /* 0x000f680000300800 */
[----:B-1----:R-:W5:Y:S01]  /*8970*/  LDL.LU R36, [R1+0x54] ;  /* 0x0000540001247983 */ /* 0x002f620000300800 */
[----:B------:R-:W-:-:S03]  /*8980*/  ISETP.LT.AND P2, PT, R28, c[0x0][0x17c], !P0 ;  /* 0x00005f001c007a0c */ /* 0x000fc60004741270 */
[----:B------:R-:W5:Y:S04]  /*8990*/  LDL.LU R38, [R1+0x50] ;  /* 0x0000500001267983 */ /* 0x000f680000300800 */
[----:B------:R-:W5:Y:S01]  /*89a0*/  LDL.LU R28, [R1+0x4c] ;  /* 0x00004c00011c7983 */ /* 0x000f620000300800 */
[----:B------:R-:W-:Y:S01]  /*89b0*/  IMAD R45, R3, 0x4, R47 ;  /* 0x00000004032d7824 */ /* 0x000fe200078e022f */
[----:B------:R-:W-:-:S03]  /*89c0*/  PRMT R21, R9, 0x7632, R21 ;  /* 0x0000763209157816 */ /* 0x000fc60000000015 */
[----:B------:R-:W-:Y:S01]  /*89d0*/  IMAD R47, R3, 0x4, R45 ;  /* 0x00000004032f7824 */ /* 0x000fe200078e022d */
[----:B------:R-:W-:Y:S02]  /*89e0*/  LEA R42, P6, R45, R0, 0x1 ;  /* 0x000000002d2a7211 */ /* 0x000fe400078c08ff */
[----:B------:R-:W-:Y:S02]  /*89f0*/  PRMT R5, R13, 0x7632, R5 ;  /* 0x000076320d057816 */ /* 0x000fe40000000005 */
[----:B------:R-:W-:Y:S01]  /*8a00*/  LEA.HI.X.SX32 R43, R45, R2, 0x1, P6 ;  /* 0x000000022d2b7211 */ /* 0x000fe200030f0eff */
[----:B------:R-:W-:-:S04]  /*8a10*/  IMAD R13, R3, 0x4, R47 ;  /* 0x00000004030d7824 */ /* 0x000fc800078e022f */
[----:B------:R-:W-:Y:S01]  /*8a20*/  @P3 STG.E.U16 [R42.64], R21 ;  /* 0x000000152a003986 */ /* 0x000fe2000c101506 */
[----:B------:R-:W-:Y:S01]  /*8a30*/  IMAD R37, R3, 0x4, R13 ;  /* 0x0000000403257824 */ /* 0x000fe200078e020d */
[----:B------:R-:W-:-:S03]  /*8a40*/  PRMT R17, R5, 0x7632, R17 ;  /* 0x0000763205117816 */ /* 0x000fc60000000011 */
[----:B------:R-:W-:Y:S01]  /*8a50*/  IMAD R39, R3, 0x4, R37 ;  /* 0x0000000403277824 */ /* 0x000fe200078e0225 */
[----:B------:R-:W-:Y:S02]  /*8a60*/  PRMT R20, R17, 0x7632, R20 ;  /* 0x0000763211147816 */ /* 0x000fe40000000014 */
[----:B------:R-:W-:Y:S02]  /*8a70*/  PRMT R24, R21, 0x7632, R24 ;  /* 0x0000763215187816 */ /* 0x000fe40000000018 */
[----:B------:R-:W-:Y:S02]  /*8a80*/  PRMT R25, R25, 0x7632, R25 ;  /* 0x0000763219197816 */ /* 0x000fe40000000019 */
[----:B------:R-:W-:Y:S02]  /*8a90*/  PRMT R29, R29, 0x7632, R29 ;  /* 0x000076321d1d7816 */ /* 0x000fe4000000001d */
[----:B------:R-:W-:Y:S02]  /*8aa0*/  PRMT R33, R33, 0x7632, R33 ;  /* 0x0000763221217816 */ /* 0x000fe40000000021 */
[----:B---3--:R-:W-:-:S02]  /*8ab0*/  ISETP.LT.AND P5, PT, R8, c[0x0][0x17c], !P0 ;  /* 0x00005f0008007a0c */ /* 0x008fc400047a1270 */
[C---:B------:R-:W-:Y:S02]  /*8ac0*/  LEA R8, P6, R47.reuse, R0, 0x1 ;  /* 0x000000002f087211 */ /* 0x040fe400078c08ff */
[----:B--2---:R-:W-:Y:S02]  /*8ad0*/  ISETP.LT.AND P3, PT, R12, c[0x0][0x17c], !P0 ;  /* 0x00005f000c007a0c */ /* 0x004fe40004761270 */
[----:B------:R-:W-:Y:S02]  /*8ae0*/  LEA.HI.X.SX32 R9, R47, R2, 0x1, P6 ;  /* 0x000000022f097211 */ /* 0x000fe400030f0eff */
[----:B------:R-:W-:-:S03]  /*8af0*/  LEA R12, P6, R13, R0, 0x1 ;  /* 0x000000000d0c7211 */ /* 0x000fc600078c08ff */
[----:B------:R0:W-:Y:S01]  /*8b00*/  @P1 STG.E.U16 [R8.64], R5 ;  /* 0x0000000508001986 */ /* 0x0001e2000c101506 */
[----:B------:R-:W-:Y:S02]  /*8b10*/  LEA.HI.X.SX32 R13, R13, R2, 0x1, P6 ;  /* 0x000000020d0d7211 */ /* 0x000fe400030f0eff */
[----:B----4-:R-:W-:Y:S02]  /*8b20*/  ISETP.LT.AND P1, PT, R4, c[0x0][0x17c], !P0 ;  /* 0x00005f0004007a0c */ /* 0x010fe40004721270 */
[C---:B------:R-:W-:Y:S01]  /*8b30*/  LEA R4, P6, R37.reuse, R0, 0x1 ;  /* 0x0000000025047211 */ /* 0x040fe200078c08ff */
[----:B------:R1:W-:Y:S01]  /*8b40*/  @P4 STG.E.U16 [R12.64], R17 ;  /* 0x000000110c004986 */ /* 0x0003e2000c101506 */
[----:B-----5:R-:W-:Y:S02]  /*8b50*/  ISETP.LT.AND P4, PT, R16, c[0x0][0x17c], !P0 ;  /* 0x00005f0010007a0c */ /* 0x020fe40004781270 */
[----:B0-----:R-:W-:Y:S01]  /*8b60*/  LEA.HI.X.SX32 R5, R37, R2, 0x1, P6 ;  /* 0x0000000225057211 */ /* 0x001fe200030f0eff */
[----:B------:R-:W-:Y:S01]  /*8b70*/  IMAD R9, R3, 0x4, R39 ;  /* 0x0000000403097824 */ /* 0x000fe200078e0227 */
[C---:B------:R-:W-:Y:S01]  /*8b80*/  LEA R16, P6, R39.reuse, R0, 0x1 ;  /* 0x0000000027107211 */ /* 0x040fe200078c08ff */
[----:B------:R-:W2:Y:S03]  /*8b90*/  LDL.LU R37, [R1+0x48] ;  /* 0x0000480001257983 */ /* 0x000ea60000300800 */
[----:B-1----:R-:W-:Y:S01]  /*8ba0*/  LEA.HI.X.SX32 R17, R39, R2, 0x1, P6 ;  /* 0x0000000227117211 */ /* 0x002fe200030f0eff */
[----:B------:R-:W-:Y:S01]  /*8bb0*/  IMAD R13, R3, 0x4, R9 ;  /* 0x00000004030d7824 */ /* 0x000fe200078e0209 */
[----:B------:R-:W-:-:S03]  /*8bc0*/  LEA R8, P6, R9, R0, 0x1 ;  /* 0x0000000009087211 */ /* 0x000fc600078c08ff */
[----:B------:R-:W-:Y:S01]  /*8bd0*/  IMAD R21, R3, 0x4, R13 ;  /* 0x0000000403157824 */ /* 0x000fe200078e020d */
[----:B------:R-:W-:Y:S02]  /*8be0*/  LEA.HI.X.SX32 R9, R9, R2, 0x1, P6 ;  /* 0x0000000209097211 */ /* 0x000fe400030f0eff */
[C---:B------:R-:W-:Y:S01]  /*8bf0*/  LEA R12, P6, R13.reuse, R0, 0x1 ;  /* 0x000000000d0c7211 */ /* 0x040fe200078c08ff */
[----:B------:R0:W-:Y:S03]  /*8c00*/  @P2 STG.E.U16 [R4.64], R20 ;  /* 0x0000001404002986 */ /* 0x0001e6000c101506 */
[----:B------:R-:W-:Y:S01]  /*8c10*/  LEA.HI.X.SX32 R13, R13, R2, 0x1, P6 ;  /* 0x000000020d0d7211 */ /* 0x000fe200030f0eff */
[----:B------:R1:W-:Y:S04]  /*8c20*/  @P5 STG.E.U16 [R16.64], R24 ;  /* 0x0000001810005986 */ /* 0x0003e8000c101506 */
[----:B------:R-:W-:Y:S01]  /*8c30*/  @P3 STG.E.U16 [R8.64], R25 ;  /* 0x0000001908003986 */ /* 0x000fe2000c101506 */
[----:B0-----:R-:W-:-:S02]  /*8c40*/  LEA R4, P6, R21, R0, 0x1 ;  /* 0x0000000015047211 */ /* 0x001fc400078c08ff */
[----:B------:R-:W-:Y:S02]  /*8c50*/  ISETP.LT.AND P5, PT, R32, c[0x0][0x17c], !P0 ;  /* 0x00005f0020007a0c */ /* 0x000fe400047a1270 */
[----:B------:R-:W3:Y:S01]  /*8c60*/  LDL.LU R32, [R1+0x44] ;  /* 0x0000440001207983 */ /* 0x000ee20000300800 */
[----:B------:R-:W-:Y:S02]  /*8c70*/  ISETP.LT.AND P3, PT, R36, c[0x0][0x17c], !P0 ;  /* 0x00005f0024007a0c */ /* 0x000fe40004761270 */
[----:B------:R-:W-:Y:S01]  /*8c80*/  LEA.HI.X.SX32 R5, R21, R2, 0x1, P6 ;  /* 0x0000000215057211 */ /* 0x000fe200030f0eff */
[----:B------:R-:W4:Y:S01]  /*8c90*/  LDL.LU R36, [R1+0x40] ;  /* 0x0000400001247983 */ /* 0x000f220000300800 */
[----:B-1----:R-:W-:-:S03]  /*8ca0*/  IMAD R17, R3, 0x4, R21 ;  /* 0x0000000403117824 */ /* 0x002fc600078e0215 */
[----:B------:R-:W5:Y:S04]  /*8cb0*/  LDL.LU R24, [R1+0x3c] ;  /* 0x00003c0001187983 */ /* 0x000f680000300800 */
[----:B------:R-:W-:Y:S01]  /*8cc0*/  @P1 STG.E.U16 [R12.64], R29 ;  /* 0x0000001d0c001986 */ /* 0x000fe2000c101506 */
[----:B------:R-:W-:-:S03]  /*8cd0*/  LEA R16, P1, R17, R0, 0x1 ;  /* 0x0000000011107211 */ /* 0x000fc600078208ff */
[----:B------:R0:W-:Y:S01]  /*8ce0*/  @P4 STG.E.U16 [R4.64], R33 ;  /* 0x0000002104004986 */ /* 0x0001e2000c101506 */
[----:B------:R-:W-:Y:S01]  /*8cf0*/  IMAD R21, R3, 0x4, R17 ;  /* 0x0000000403157824 */ /* 0x000fe200078e0211 */
[----:B------:R-:W-:Y:S02]  /*8d00*/  LEA.HI.X.SX32 R17, R17, R2, 0x1, P1 ;  /* 0x0000000211117211 */ /* 0x000fe400008f0eff */
[----:B------:R-:W-:Y:S01]  /*8d10*/  ISETP.LT.AND P1, PT, R28, c[0x0][0x17c], !P0 ;  /* 0x00005f001c007a0c */ /* 0x000fe20004721270 */
[----:B0-----:R-:W5:Y:S04]  /*8d20*/  LDL.LU R33, [R1+0x38] ;  /* 0x0000380001217983 */ /* 0x001f680000300800 */
[----:B------:R-:W5:Y:S04]  /*8d30*/  LDL.LU R20, [R1+0x34] ;  /* 0x0000340001147983 */ /* 0x000f680000300800 */
[----:B------:R-:W5:Y:S01]  /*8d40*/  LDL.LU R28, [R1+0x30] ;  /* 0x00003000011c7983 */ /* 0x000f620000300800 */
[----:B------:R-:W-:Y:S01]  /*8d50*/  ISETP.LT.AND P2, PT, R40, c[0x0][0x17c], !P0 ;  /* 0x00005f0028007a0c */ /* 0x000fe20004741270 */
[----:B------:R-:W-:Y:S01]  /*8d60*/  IMAD R25, R3, 0x4, R21 ;  /* 0x0000000403197824 */ /* 0x000fe200078e0215 */
[----:B------:R-:W-:-:S04]  /*8d70*/  LEA R8, P6, R21, R0, 0x1 ;  /* 0x0000000015087211 */ /* 0x000fc800078c08ff */
[----:B------:R-:W-:Y:S01]  /*8d80*/  LEA.HI.X.SX32 R9, R21, R2, 0x1, P6 ;  /* 0x0000000215097211 */ /* 0x000fe200030f0eff */
[----:B------:R-:W-:-:S06]  /*8d90*/  IMAD R21, R3, 0x4, R25 ;  /* 0x0000000403157824 */ /* 0x000fcc00078e0219 */
[----:B------:R0:W-:Y:S01]  /*8da0*/  @P2 STG.E.U16 [R16.64], R10 ;  /* 0x0000000a10002986 */ /* 0x0001e2000c101506 */
[C---:B------:R-:W-:Y:S02]  /*8db0*/  LEA R12, P2, R25.reuse, R0, 0x1 ;  /* 0x00000000190c7211 */ /* 0x040fe400078408ff */
[----:B------:R-:W-:Y:S02]  /*8dc0*/  ISETP.LT.AND P4, PT, R38, c[0x0][0x17c], !P0 ;  /* 0x00005f0026007a0c */ /* 0x000fe40004781270 */
[----:B------:R-:W-:Y:S01]  /*8dd0*/  LEA.HI.X.SX32 R13, R25, R2, 0x1, P2 ;  /* 0x00000002190d7211 */ /* 0x000fe200010f0eff */
[----:B------:R-:W-:Y:S01]  /*8de0*/  IMAD R25, R3, 0x4, R21 ;  /* 0x0000000403197824 */ /* 0x000fe200078e0215 */
[C---:B------:R-:W-:Y:S01]  /*8df0*/  LEA R4, P6, R21.reuse, R0, 0x1 ;  /* 0x0000000015047211 */ /* 0x040fe200078c08ff */
[----:B------:R1:W-:Y:S03]  /*8e00*/  @P5 STG.E.U16 [R8.64], R14 ;  /* 0x0000000e08005986 */ /* 0x0003e6000c101506 */
[----:B------:R-:W-:Y:S01]  /*8e10*/  LEA.HI.X.SX32 R5, R21, R2, 0x1, P6 ;  /* 0x0000000215057211 */ /* 0x000fe200030f0eff */
[----:B------:R1:W-:Y:S01]  /*8e20*/  @P3 STG.E.U16 [R12.64], R6 ;  /* 0x000000060c003986 */ /* 0x0003e2000c101506 */
[----:B0-----:R-:W-:Y:S01]  /*8e30*/  LEA R16, P3, R25, R0, 0x1 ;  /* 0x0000000019107211 */ /* 0x001fe200078608ff */
[----:B------:R-:W-:-:S03]  /*8e40*/  IMAD R21, R3, 0x4, R25 ;  /* 0x0000000403157824 */ /* 0x000fc600078e0219 */
[----:B------:R-:W-:Y:S01]  /*8e50*/  LEA.HI.X.SX32 R17, R25, R2, 0x1, P3 ;  /* 0x0000000219117211 */ /* 0x000fe200018f0eff */
[----:B------:R-:W-:Y:S01]  /*8e60*/  IMAD R25, R3, 0x4, R21 ;  /* 0x0000000403197824 */ /* 0x000fe200078e0215 */
[C---:B-1----:R-:W-:Y:S01]  /*8e70*/  LEA R8, P6, R21.reuse, R0, 0x1 ;  /* 0x0000000015087211 */ /* 0x042fe200078c08ff */
[----:B------:R0:W-:Y:S03]  /*8e80*/  @P4 STG.E.U16 [R4.64], R18 ;  /* 0x0000001204004986 */ /* 0x0001e6000c101506 */
[----:B------:R-:W-:Y:S01]  /*8e90*/  LEA.HI.X.SX32 R9, R21, R2, 0x1, P6 ;  /* 0x0000000215097211 */ /* 0x000fe200030f0eff */
[----:B------:R1:W-:Y:S01]  /*8ea0*/  @P1 STG.E.U16 [R16.64], R22 ;  /* 0x0000001610001986 */ /* 0x0003e2000c101506 */
[----:B------:R-:W-:Y:S01]  /*8eb0*/  LEA R12, P1, R25, R0, 0x1 ;  /* 0x00000000190c7211 */ /* 0x000fe200078208ff */
[----:B------:R-:W-:-:S03]  /*8ec0*/  IMAD R21, R3, 0x4, R25 ;  /* 0x0000000403157824 */ /* 0x000fc600078e0219 */
[----:B------:R-:W-:Y:S01]  /*8ed0*/  LEA.HI.X.SX32 R13, R25, R2, 0x1, P1 ;  /* 0x00000002190d7211 */ /* 0x000fe200008f0eff */
[----:B------:R-:W-:Y:S01]  /*8ee0*/  IMAD R25, R3, 0x4, R21 ;  /* 0x0000000403197824 */ /* 0x000fe200078e0215 */
[----:B0-----:R-:W-:-:S04]  /*8ef0*/  LEA R4, P6, R21, R0, 0x1 ;  /* 0x0000000015047211 */ /* 0x001fc800078c08ff */
[----:B------:R-:W-:Y:S02]  /*8f00*/  LEA.HI.X.SX32 R5, R21, R2, 0x1, P6 ;  /* 0x0000000215057211 */ /* 0x000fe400030f0eff */
[C---:B-1----:R-:W-:Y:S02]  /*8f10*/  LEA R16, P6, R25.reuse, R0, 0x1 ;  /* 0x0000000019107211 */ /* 0x042fe400078c08ff */
[----:B------:R-:W-:Y:S02]  /*8f20*/  PRMT R10, R10, 0x7632, R10 ;  /* 0x000076320a0a7816 */ /* 0x000fe4000000000a */
[----:B------:R-:W-:Y:S02]  /*8f30*/  LEA.HI.X.SX32 R17, R25, R2, 0x1, P6 ;  /* 0x0000000219117211 */ /* 0x000fe400030f0eff */
[----:B--2---:R-:W-:-:S13]  /*8f40*/  ISETP.LT.AND P2, PT, R37, c[0x0][0x17c], !P0 ;  /* 0x00005f0025007a0c */ /* 0x004fda0004741270 */
[----:B------:R-:W-:Y:S01]  /*8f50*/  @P2 STG.E.U16 [R8.64], R26 ;  /* 0x0000001a08002986 */ /* 0x000fe2000c101506 */
[----:B---3--:R-:W-:-:S03]  /*8f60*/  ISETP.LT.AND P5, PT, R32, c[0x0][0x17c], !P0 ;  /* 0x00005f0020007a0c */ /* 0x008fc600047a1270 */
[----:B------:R-:W2:Y:S01]  /*8f70*/  LDL.LU R32, [R1+0x2c] ;  /* 0x00002c0001207983 */ /* 0x000ea20000300800 */
[----:B----4-:R-:W-:-:S03]  /*8f80*/  ISETP.LT.AND P4, PT, R36, c[0x0][0x17c], !P0 ;  /* 0x00005f0024007a0c */ /* 0x010fc60004781270 */
[----:B------:R-:W3:Y:S01]  /*8f90*/  LDL.LU R29, [R1+0x28] ;  /* 0x00002800011d7983 */ /* 0x000ee20000300800 */
[----:B-----5:R-:W-:-:S03]  /*8fa0*/  ISETP.LT.AND P3, PT, R24, c[0x0][0x17c], !P0 ;  /* 0x00005f0018007a0c */ /* 0x020fc60004761270 */
[----:B------:R-:W4:Y:S04]  /*8fb0*/  LDL.LU R24, [R1+0x24] ;  /* 0x0000240001187983 */ /* 0x000f280000300800 */
[----:B------:R-:W-:Y:S04]  /*8fc0*/  @P5 STG.E.U16 [R12.64], R30 ;  /* 0x0000001e0c005986 */ /* 0x000fe8000c101506 */
[----:B------:R-:W-:Y:S04]  /*8fd0*/  @P4 STG.E.U16 [R4.64], R34 ;  /* 0x0000002204004986 */ /* 0x000fe8000c101506 */
[----:B------:R0:W-:Y:S01]  /*8fe0*/  @P3 STG.E.U16 [R16.64], R10 ;  /* 0x0000000a10003986 */ /* 0x0001e2000c101506 */
[----:B------:R-:W-:-:S03]  /*8ff0*/  ISETP.LT.AND P2, PT, R20, c[0x0][0x17c], !P0 ;  /* 0x00005f0014007a0c */ /* 0x000fc60004741270 */
[----:B------:R-:W5:Y:S01]  /*9000*/  LDL.LU R20, [R1+0x20] ;  /* 0x0000200001147983 */ /* 0x000f620000300800 */
[----:B------:R-:W-:-:S03]  /*9010*/  ISETP.LT.AND P5, PT, R28, c[0x0][0x17c], !P0 ;  /* 0x00005f001c007a0c */ /* 0x000fc600047a1270 */
[----:B------:R-:W3:Y:S04]  /*9020*/  LDL.LU R28, [R1+0x1c] ;  /* 0x00001c00011c7983 */ /* 0x000ee80000300800 */
[----:B0-----:R-:W3:Y:S01]  /*9030*/  LDL.LU R10, [R1+0x18] ;  /* 0x00001800010a7983 */ /* 0x001ee20000300800 */
[----:B------:R-:W-:Y:S01]  /*9040*/  IMAD R9, R3, 0x4, R25 ;  /* 0x0000000403097824 */ /* 0x000fe200078e0219 */
[----:B------:R-:W-:Y:S02]  /*9050*/  ISETP.LT.AND P1, PT, R33, c[0x0][0x17c], !P0 ;  /* 0x00005f0021007a0c */ /* 0x000fe40004721270 */
[----:B------:R-:W3:Y:S01]  /*9060*/  LDL.LU R25, [R1+0x14] ;  /* 0x0000140001197983 */ /* 0x000ee20000300800 */
[----:B------:R-:W-:Y:S01]  /*9070*/  IMAD R21, R3, 0x4, R9 ;  /* 0x0000000403157824 */ /* 0x000fe200078e0209 */
[----:B------:R-:W-:-:S02]  /*9080*/  LEA R8, P6, R9, R0, 0x1 ;  /* 0x0000000009087211 */ /* 0x000fc400078c08ff */
[----:B------:R-:W-:Y:S01]  /*9090*/  PRMT R14, R14, 0x7632, R14 ;  /* 0x000076320e0e7816 */ /* 0x000fe2000000000e */
[----:B------:R-:W-:Y:S01]  /*90a0*/  IMAD R5, R3, 0x4, R21 ;  /* 0x0000000403057824 */ /* 0x000fe200078e0215 */
[----:B------:R-:W-:Y:S02]  /*90b0*/  LEA.HI.X.SX32 R9, R9, R2, 0x1, P6 ;  /* 0x0000000209097211 */ /* 0x000fe400030f0eff */
[----:B------:R-:W-:Y:S01]  /*90c0*/  LEA R12, P6, R21, R0, 0x1 ;  /* 0x00000000150c7211 */ /* 0x000fe200078c08ff */
[----:B------:R-:W-:Y:S01]  /*90d0*/  IMAD R17, R3, 0x4, R5 ;  /* 0x0000000403117824 */ /* 0x000fe200078e0205 */
[----:B------:R-:W-:Y:S02]  /*90e0*/  PRMT R6, R6, 0x7632, R6 ;  /* 0x0000763206067816 */ /* 0x000fe40000000006 */
[----:B------:R-:W-:Y:S01]  /*90f0*/  LEA.HI.X.SX32 R13, R21, R2, 0x1, P6 ;  /* 0x00000002150d7211 */ /* 0x000fe200030f0eff */
[----:B------:R-:W-:Y:S01]  /*9100*/  @P1 STG.E.U16 [R8.64], R14 ;  /* 0x0000000e08001986 */ /* 0x000fe2000c101506 */
[----:B------:R-:W-:-:S04]  /*9110*/  LEA R4, P6, R5, R0, 0x1 ;  /* 0x0000000005047211 */ /* 0x000fc800078c08ff */
[----:B------:R-:W-:Y:S01]  /*9120*/  LEA.HI.X.SX32 R5, R5, R2, 0x1, P6 ;  /* 0x0000000205057211 */ /* 0x000fe200030f0eff */
[----:B------:R-:W-:Y:S01]  /*9130*/  @P2 STG.E.U16 [R12.64], R6 ;  /* 0x000000060c002986 */ /* 0x000fe2000c101506 */
[----:B------:R-:W-:Y:S01]  /*9140*/  LEA R16, P6, R17, R0, 0x1 ;  /* 0x0000000011107211 */ /* 0x000fe200078c08ff */
[----:B------:R-:W-:Y:S01]  /*9150*/  IMAD R21, R3, 0x4, R17 ;  /* 0x0000000403157824 */ /* 0x000fe200078e0211 */
[----:B------:R-:W-:Y:S02]  /*9160*/  PRMT R18, R18, 0x7632, R18 ;  /* 0x0000763212127816 */ /* 0x000fe40000000012 */
[----:B------:R-:W-:Y:S02]  /*9170*/  LEA.HI.X.SX32 R17, R17, R2, 0x1, P6 ;  /* 0x0000000211117211 */ /* 0x000fe400030f0eff */
[----:B------:R-:W-:Y:S01]  /*9180*/  PRMT R22, R22, 0x7632, R22 ;  /* 0x0000763216167816 */ /* 0x000fe20000000016 */
[----:B------:R0:W-:Y:S01]  /*9190*/  @P5 STG.E.U16 [R4.64], R18 ;  /* 0x0000001204005986 */ /* 0x0001e2000c101506 */
[----:B--2---:R-:W-:-:S02]  /*91a0*/  ISETP.LT.AND P4, PT, R32, c[0x0][0x17c], !P0 ;  /* 0x00005f0020007a0c */ /* 0x004fc40004781270 */
[----:B----4-:R-:W-:Y:S02]  /*91b0*/  ISETP.LT.AND P1, PT, R24, c[0x0][0x17c], !P0 ;  /* 0x00005f0018007a0c */ /* 0x010fe40004721270 */
[----:B------:R-:W2:Y:S09]  /*91c0*/  LDL.LU R24, [R1+0x10] ;  /* 0x0000100001187983 */ /* 0x000eb20000300800 */
[----:B------:R1:W-:Y:S01]  /*91d0*/  @P4 STG.E.U16 [R16.64], R22 ;  /* 0x0000001610004986 */ /* 0x0003e2000c101506 */
[----:B-----5:R-:W-:-:S03]  /*91e0*/  ISETP.LT.AND P2, PT, R20, c[0x0][0x17c], !P0 ;  /* 0x00005f0014007a0c */ /* 0x020fc60004741270 */
[----:B------:R-:W4:Y:S04]  /*91f0*/  LDL.LU R20, [R1+0xc] ;  /* 0x00000c0001147983 */ /* 0x000f280000300800 */
[----:B0-----:R-:W5:Y:S01]  /*9200*/  LDL.LU R18, [R1+0x8] ;  /* 0x0000080001127983 */ /* 0x001f620000300800 */
[----:B---3--:R-:W-:-:S03]  /*9210*/  ISETP.LT.AND P4, PT, R10, c[0x0][0x17c], !P0 ;  /* 0x00005f000a007a0c */ /* 0x008fc60004781270 */
[----:B------:R-:W3:Y:S04]  /*9220*/  LDL.LU R14, [R1+0x4] ;  /* 0x00000400010e7983 */ /* 0x000ee80000300800 */
[----:B------:R-:W3:Y:S01]  /*9230*/  LDL.LU R10, [R1] ;  /* 0x00000000010a7983 */ /* 0x000ee20000300800 */
[----:B------:R-:W-:Y:S01]  /*9240*/  LEA R8, P6, R21, R0, 0x1 ;  /* 0x0000000015087211 */ /* 0x000fe200078c08ff */
[----:B------:R-:W-:Y:S01]  /*9250*/  IMAD R13, R3, 0x4, R21 ;  /* 0x00000004030d7824 */ /* 0x000fe200078e0215 */
[----:B------:R-:W-:Y:S02]  /*9260*/  ISETP.LT.AND P3, PT, R29, c[0x0][0x17c], !P0 ;  /* 0x00005f001d007a0c */ /* 0x000fe40004761270 */
[----:B------:R-:W-:Y:S01]  /*9270*/  LEA.HI.X.SX32 R9, R21, R2, 0x1, P6 ;  /* 0x0000000215097211 */ /* 0x000fe200030f0eff */
[----:B------:R-:W-:Y:S01]  /*9280*/  IMAD R5, R3, 0x4, R13 ;  /* 0x0000000403057824 */ /* 0x000fe200078e020d */
[----:B------:R-:W-:-:S02]  /*9290*/  LEA R12, P6, R13, R0, 0x1 ;  /* 0x000000000d0c7211 */ /* 0x000fc400078c08ff */
[----:B------:R-:W-:Y:S01]  /*92a0*/  PRMT R26, R26, 0x7632, R26 ;  /* 0x000076321a1a7816 */ /* 0x000fe2000000001a */
[----:B------:R-:W-:Y:S01]  /*92b0*/  IMAD R21, R3, 0x4, R5 ;  /* 0x0000000403157824 */ /* 0x000fe200078e0205 */
[----:B------:R-:W-:Y:S02]  /*92c0*/  LEA.HI.X.SX32 R13, R13, R2, 0x1, P6 ;  /* 0x000000020d0d7211 */ /* 0x000fe400030f0eff */
[----:B------:R-:W-:-:S03]  /*92d0*/  LEA R4, P6, R5, R0, 0x1 ;  /* 0x0000000005047211 */ /* 0x000fc600078c08ff */
[----:B------:R0:W-:Y:S01]  /*92e0*/  @P3 STG.E.U16 [R8.64], R26 ;  /* 0x0000001a08003986 */ /* 0x0001e2000c101506 */
[----:B------:R-:W-:Y:S02]  /*92f0*/  LEA.HI.X.SX32 R5, R5, R2, 0x1, P6 ;  /* 0x0000000205057211 */ /* 0x000fe400030f0eff */
[C---:B-1----:R-:W-:Y:S02]  /*9300*/  LEA R16, P6, R21.reuse, R0, 0x1 ;  /* 0x0000000015107211 */ /* 0x042fe400078c08ff */
[----:B------:R-:W-:Y:S02]  /*9310*/  PRMT R6, R30, 0x7632, R6 ;  /* 0x000076321e067816 */ /* 0x000fe40000000006 */
[----:B------:R-:W-:Y:S01]  /*9320*/  LEA.HI.X.SX32 R17, R21, R2, 0x1, P6 ;  /* 0x0000000215117211 */ /* 0x000fe200030f0eff */
[----:B0-----:R-:W-:Y:S01]  /*9330*/  IMAD R9, R3, 0x4, R21 ;  /* 0x0000000403097824 */ /* 0x001fe200078e0215 */
[----:B------:R-:W-:-:S03]  /*9340*/  ISETP.LT.AND P5, PT, R28, c[0x0][0x17c], !P0 ;  /* 0x00005f001c007a0c */ /* 0x000fc600047a1270 */
[----:B------:R-:W-:Y:S01]  /*9350*/  IMAD R21, R3, 0x4, R9 ;  /* 0x0000000403157824 */ /* 0x000fe200078e0209 */
[----:B------:R-:W-:Y:S01]  /*9360*/  LEA R8, P6, R9, R0, 0x1 ;  /* 0x0000000009087211 */ /* 0x000fe200078c08ff */
[----:B------:R0:W-:Y:S01]  /*9370*/  @P1 STG.E.U16 [R12.64], R6 ;  /* 0x000000060c001986 */ /* 0x0001e2000c101506 */
[----:B------:R-:W-:Y:S01]  /*9380*/  ISETP.LT.AND P3, PT, R25, c[0x0][0x17c], !P0 ;  /* 0x00005f0019007a0c */ /* 0x000fe20004761270 */
[----:B------:R-:W-:Y:S01]  /*9390*/  IMAD R25, R3, 0x4, R21 ;  /* 0x0000000403197824 */ /* 0x000fe200078e0215 */
[----:B------:R-:W-:Y:S02]  /*93a0*/  PRMT R34, R34, 0x7632, R34 ;  /* 0x0000763222227816 */ /* 0x000fe40000000022 */
[----:B------:R-:W-:-:S03]  /*93b0*/  LEA.HI.X.SX32 R9, R9, R2, 0x1, P6 ;  /* 0x0000000209097211 */ /* 0x000fc600030f0eff */
[----:B------:R1:W-:Y:S01]  /*93c0*/  @P2 STG.E.U16 [R4.64], R34 ;  /* 0x0000002204002986 */ /* 0x0003e2000c101506 */
[----:B0-----:R-:W-:-:S04]  /*93d0*/  LEA R12, P6, R21, R0, 0x1 ;  /* 0x00000000150c7211 */ /* 0x001fc800078c08ff */
[----:B------:R-:W-:Y:S01]  /*93e0*/  LEA.HI.X.SX32 R13, R21, R2, 0x1, P6 ;  /* 0x00000002150d7211 */ /* 0x000fe200030f0eff */
[----:B------:R-:W-:Y:S01]  /*93f0*/  IMAD R21, R3, 0x4, R25 ;  /* 0x0000000403157824 */ /* 0x000fe200078e0219 */
[C---:B-1----:R-:W-:Y:S01]  /*9400*/  LEA R4, P6, R25.reuse, R0, 0x1 ;  /* 0x0000000019047211 */ /* 0x042fe200078c08ff */
[----:B------:R0:W-:Y:S03]  /*9410*/  @P5 STG.E.U16 [R16.64], R11 ;  /* 0x0000000b10005986 */ /* 0x0001e6000c101506 */
[----:B------:R-:W-:Y:S01]  /*9420*/  LEA.HI.X.SX32 R5, R25, R2, 0x1, P6 ;  /* 0x0000000219057211 */ /* 0x000fe200030f0eff */
[----:B------:R-:W-:Y:S01]  /*9430*/  IMAD R25, R3, 0x4, R21 ;  /* 0x0000000403197824 */ /* 0x000fe200078e0215 */
        /* <DEDUP_REMOVED lines=8> */
[----:B0-----:R-:W-:-:S04]  /*94c0*/  LEA R12, P6, R21, R0, 0x1 ;  /* 0x00000000150c7211 */ /* 0x001fc800078c08ff */
[----:B------:R-:W-:Y:S01]  /*94d0*/  LEA.HI.X.SX32 R13, R21, R2, 0x1, P6 ;  /* 0x00000002150d7211 */ /* 0x000fe200030f0eff */
[----:B------:R-:W-:Y:S01]  /*94e0*/  IMAD R21, R3, 0x4, R25 ;  /* 0x0000000403157824 */ /* 0x000fe200078e0219 */
[----:B------:R-:W-:Y:S02]  /*94f0*/  PRMT R6, R15, 0x7632, R6 ;  /* 0x000076320f067816 */ /* 0x000fe40000000006 */
[----:B--2---:R-:W-:-:S13]  /*9500*/  ISETP.LT.AND P1, PT, R24, c[0x0][0x17c], !P0 ;  /* 0x00005f0018007a0c */ /* 0x004fda0004721270 */
[----:B------:R0:W-:Y:S01]  /*9510*/  @P1 STG.E.U16 [R4.64], R19 ;  /* 0x0000001304001986 */ /* 0x0001e2000c101506 */
[----:B----4-:R-:W-:Y:S02]  /*9520*/  ISETP.LT.AND P2, PT, R20, c[0x0][0x17c], !P0 ;  /* 0x00005f0014007a0c */ /* 0x010fe40004741270 */
[----:B-----5:R-:W-:Y:S02]  /*9530*/  ISETP.LT.AND P5, PT, R18, c[0x0][0x17c], !P0 ;  /* 0x00005f0012007a0c */ /* 0x020fe400047a1270 */
[----:B0-----:R-:W-:Y:S02]  /*9540*/  LEA R4, P6, R25, R0, 0x1 ;  /* 0x0000000019047211 */ /* 0x001fe400078c08ff */
[----:B---3--:R-:W-:Y:S02]  /*9550*/  ISETP.LT.AND P4, PT, R14, c[0x0][0x17c], !P0 ;  /* 0x00005f000e007a0c */ /* 0x008fe40004781270 */
[----:B------:R-:W-:-:S05]  /*9560*/  ISETP.LT.AND P3, PT, R10, c[0x0][0x17c], !P0 ;  /* 0x00005f000a007a0c */ /* 0x000fca0004761270 */
[----:B------:R0:W-:Y:S01]  /*9570*/  @P2 STG.E.U16 [R16.64], R23 ;  /* 0x0000001710002986 */ /* 0x0001e2000c101506 */
[----:B------:R-:W-:Y:S01]  /*9580*/  LEA.HI.X.SX32 R5, R25, R2, 0x1, P6 ;  /* 0x0000000219057211 */ /* 0x000fe200030f0eff */
[----:B------:R-:W-:Y:S01]  /*9590*/  IMAD R25, R3, 0x4, R21 ;  /* 0x0000000403197824 */ /* 0x000fe200078e0215 */
[----:B------:R-:W-:Y:S01]  /*95a0*/  ISETP.LT.AND P1, PT, R252, c[0x0][0x17c], !P0 ;  /* 0x00005f00fc007a0c */ /* 0x000fe20004721270 */
[----:B------:R1:W-:Y:S01]  /*95b0*/  @P5 STG.E.U16 [R8.64], R27 ;  /* 0x0000001b08005986 */ /* 0x0003e2000c101506 */
[----:B0-----:R-:W-:-:S03]  /*95c0*/  LEA R16, P6, R21, R0, 0x1 ;  /* 0x0000000015107211 */ /* 0x001fc600078c08ff */
[----:B------:R-:W-:Y:S01]  /*95d0*/  @P4 STG.E.U16 [R12.64], R31 ;  /* 0x0000001f0c004986 */ /* 0x000fe2000c101506 */
[----:B------:R-:W-:Y:S01]  /*95e0*/  LEA.HI.X.SX32 R17, R21, R2, 0x1, P6 ;  /* 0x0000000215117211 */ /* 0x000fe200030f0eff */
[----:B------:R-:W-:Y:S02]  /*95f0*/  IMAD R21, R3, 0x4, R25 ;  /* 0x0000000403157824 */ /* 0x000fe400078e0219 */
[----:B------:R0:W-:Y:S01]  /*9600*/  @P3 STG.E.U16 [R4.64], R35 ;  /* 0x0000002304003986 */ /* 0x0001e2000c101506 */
[----:B------:R-:W-:Y:S02]  /*9610*/  ISETP.LT.AND P2, PT, R251, c[0x0][0x17c], !P0 ;  /* 0x00005f00fb007a0c */ /* 0x000fe40004741270 */
[----:B-1----:R-:W-:Y:S02]  /*9620*/  LEA R8, P6, R25, R0, 0x1 ;  /* 0x0000000019087211 */ /* 0x002fe400078c08ff */
[----:B0-----:R-:W-:Y:S01]  /*9630*/  PRMT R5, R11, 0x7632, R5 ;  /* 0x000076320b057816 */ /* 0x001fe20000000005 */
[----:B------:R-:W-:-:S04]  /*9640*/  IMAD R11, R3, 0x4, R21 ;  /* 0x00000004030b7824 */ /* 0x000fc800078e0215 */
[----:B------:R-:W-:Y:S01]  /*9650*/  IMAD R13, R3, 0x4, R11 ;  /* 0x00000004030d7824 */ /* 0x000fe200078e020b */
[----:B------:R0:W-:Y:S01]  /*9660*/  @P1 STG.E.U16 [R16.64], R5 ;  /* 0x0000000510001986 */ /* 0x0001e2000c101506 */
[----:B------:R-:W-:Y:S02]  /*9670*/  LEA R4, P1, R21, R0, 0x1 ;  /* 0x0000000015047211 */ /* 0x000fe400078208ff */
[----:B------:R-:W-:Y:S01]  /*9680*/  IMAD R15, R3, 0x4, R13 ;  /* 0x00000004030f7824 */ /* 0x000fe200078e020d */
[----:B------:R-:W-:Y:S02]  /*9690*/  LEA.HI.X.SX32 R9, R25, R2, 0x1, P6 ;  /* 0x0000000219097211 */ /* 0x000fe400030f0eff */
[----:B------:R-:W-:Y:S02]  /*96a0*/  LEA R12, P6, R13, R0, 0x1 ;  /* 0x000000000d0c7211 */ /* 0x000fe400078c08ff */
[-C--:B0-----:R-:W-:Y:S01]  /*96b0*/  LEA.HI.X.SX32 R5, R21, R2.reuse, 0x1, P1 ;  /* 0x0000000215057211 */ /* 0x081fe200008f0eff */
[----:B------:R-:W-:Y:S01]  /*96c0*/  IMAD R21, R3, 0x4, R15 ;  /* 0x0000000403157824 */ /* 0x000fe200078e020f */
[----:B------:R0:W-:Y:S01]  /*96d0*/  @P2 STG.E.U16 [R8.64], R6 ;  /* 0x0000000608002986 */ /* 0x0001e2000c101506 */
[----:B------:R-:W-:-:S02]  /*96e0*/  LEA.HI.X.SX32 R13, R13, R2, 0x1, P6 ;  /* 0x000000020d0d7211 */ /* 0x000fc400030f0eff */
[-C--:B------:R-:W-:Y:S01]  /*96f0*/  LEA R10, P2, R11, R0.reuse, 0x1 ;  /* 0x000000000b0a7211 */ /* 0x080fe200078408ff */
[----:B------:R-:W-:Y:S01]  /*9700*/  IMAD R3, R3, 0x4, R21 ;  /* 0x0000000403037824 */ /* 0x000fe200078e0215 */
[-C--:B------:R-:W-:Y:S02]  /*9710*/  LEA R14, P6, R15, R0.reuse, 0x1 ;  /* 0x000000000f0e7211 */ /* 0x080fe400078c08ff */
[----:B------:R-:W-:Y:S02]  /*9720*/  ISETP.LT.AND P5, PT, R250, c[0x0][0x17c], !P0 ;  /* 0x00005f00fa007a0c */ /* 0x000fe400047a1270 */
[----:B------:R-:W-:Y:S02]  /*9730*/  ISETP.LT.AND P4, PT, R249, c[0x0][0x17c], !P0 ;  /* 0x00005f00f9007a0c */ /* 0x000fe40004781270 */
[----:B0-----:R-:W-:Y:S02]  /*9740*/  LEA R8, P1, R21, R0, 0x1 ;  /* 0x0000000015087211 */ /* 0x001fe400078208ff */
[----:B------:R-:W-:-:S02]  /*9750*/  ISETP.LT.AND P3, PT, R248, c[0x0][0x17c], !P0 ;  /* 0x00005f00f8007a0c */ /* 0x000fc40004761270 */
[-C--:B------:R-:W-:Y:S02]  /*9760*/  LEA.HI.X.SX32 R11, R11, R2.reuse, 0x1, P2 ;  /* 0x000000020b0b7211 */ /* 0x080fe400010f0eff */
[----:B------:R-:W-:Y:S02]  /*9770*/  LEA.HI.X.SX32 R15, R15, R2, 0x1, P6 ;  /* 0x000000020f0f7211 */ /* 0x000fe400030f0eff */
[----:B------:R-:W-:Y:S02]  /*9780*/  ISETP.LT.AND P2, PT, R247, c[0x0][0x17c], !P0 ;  /* 0x00005f00f7007a0c */ /* 0x000fe40004741270 */
[----:B------:R-:W-:Y:S02]  /*9790*/  LEA R16, P6, R3, R0, 0x1 ;  /* 0x0000000003107211 */ /* 0x000fe400078c08ff */
[----:B------:R-:W-:Y:S02]  /*97a0*/  LEA.HI.X.SX32 R9, R21, R2, 0x1, P1 ;  /* 0x0000000215097211 */ /* 0x000fe400008f0eff */
[----:B------:R-:W-:-:S02]  /*97b0*/  ISETP.LT.AND P1, PT, R246, c[0x0][0x17c], !P0 ;  /* 0x00005f00f6007a0c */ /* 0x000fc40004721270 */
[----:B------:R-:W-:Y:S02]  /*97c0*/  ISETP.LT.AND P0, PT, R245, c[0x0][0x17c], !P0 ;  /* 0x00005f00f5007a0c */ /* 0x000fe40004701270 */
[----:B------:R-:W-:Y:S02]  /*97d0*/  LEA.HI.X.SX32 R17, R3, R2, 0x1, P6 ;  /* 0x0000000203117211 */ /* 0x000fe400030f0eff */
[----:B------:R-:W-:Y:S02]  /*97e0*/  PRMT R2, R7, 0x7632, R2 ;  /* 0x0000763207027816 */ /* 0x000fe40000000002 */
[----:B------:R-:W-:Y:S02]  /*97f0*/  PRMT R19, R19, 0x7632, R19 ;  /* 0x0000763213137816 */ /* 0x000fe40000000013 */
[----:B------:R-:W-:Y:S02]  /*9800*/  PRMT R6, R23, 0x7632, R6 ;  /* 0x0000763217067816 */ /* 0x000fe40000000006 */
[----:B------:R-:W-:Y:S01]  /*9810*/  PRMT R7, R27, 0x7632, R7 ;  /* 0x000076321b077816 */ /* 0x000fe20000000007 */
[----:B------:R0:W-:Y:S01]  /*9820*/  @P5 STG.E.U16 [R4.64], R2 ;  /* 0x0000000204005986 */ /* 0x0001e2000c101506 */
[----:B------:R-:W-:-:S03]  /*9830*/  PRMT R31, R31, 0x7632, R31 ;  /* 0x000076321f1f7816 */ /* 0x000fc6000000001f */
[----:B------:R0:W-:Y:S04]  /*9840*/  @P4 STG.E.U16 [R10.64], R19 ;  /* 0x000000130a004986 */ /* 0x0001e8000c101506 */
[----:B------:R0:W-:Y:S04]  /*9850*/  @P3 STG.E.U16 [R12.64], R6 ;  /* 0x000000060c003986 */ /* 0x0001e8000c101506 */
[----:B------:R0:W-:Y:S04]  /*9860*/  @P2 STG.E.U16 [R14.64], R7 ;  /* 0x000000070e002986 */ /* 0x0001e8000c101506 */
[----:B------:R0:W-:Y:S01]  /*9870*/  @P1 STG.E.U16 [R8.64], R31 ;  /* 0x0000001f08001986 */ /* 0x0001e2000c101506 */
[----:B------:R-:W-:Y:S05]  /*9880*/  @!P0 EXIT ;  /* 0x000000000000894d */ /* 0x000fea0003800000 */
[----:B0-----:R-:W-:-:S05]  /*9890*/  PRMT R8, R35, 0x7632, R8 ;  /* 0x0000763223087816 */ /* 0x001fca0000000008 */
[----:B------:R-:W-:Y:S01]  /*98a0*/  STG.E.U16 [R16.64], R8 ;  /* 0x0000000810007986 */ /* 0x000fe2000c101506 */
[----:B------:R-:W-:Y:S05]  /*98b0*/  EXIT ;  /* 0x000000000000794d */ /* 0x000fea0003800000 */
.L_x_4:
[----:B------:R-:W-:-:S00]  /*98c0*/  BRA `(.L_x_4) ;  /* 0xfffffff000007947 */ /* 0x000fc0000383ffff */
[----:B------:R-:W-:-:S00]  /*98d0*/  NOP ;  /* 0x0000000000007918 */ /* 0x000fc00000000000 */
        /* <DEDUP_REMOVED lines=10> */
.L_x_5:


//--------------------- .nv.shared.matmul_kernel  --------------------------
	.section	.nv.shared.matmul_kernel,"aw",@nobits
	.sectionflags	@""
	.align	16
